//
// Generated by NVIDIA NVVM Compiler
//
// Compiler Build ID: CL-36424714
// Cuda compilation tools, release 13.0, V13.0.88
// Based on NVVM 20.0.0
//

.version 9.0
.target sm_100
.address_size 64

	// .globl	_Z19compute_bad_mask_ABPKfS0_Pimii

.visible .entry _Z19compute_bad_mask_ABPKfS0_Pimii(
	.param .u64 .ptr .align 1 _Z19compute_bad_mask_ABPKfS0_Pimii_param_0,
	.param .u64 .ptr .align 1 _Z19compute_bad_mask_ABPKfS0_Pimii_param_1,
	.param .u64 .ptr .align 1 _Z19compute_bad_mask_ABPKfS0_Pimii_param_2,
	.param .u64 _Z19compute_bad_mask_ABPKfS0_Pimii_param_3,
	.param .u32 _Z19compute_bad_mask_ABPKfS0_Pimii_param_4,
	.param .u32 _Z19compute_bad_mask_ABPKfS0_Pimii_param_5
)
{
	.reg .pred 	%p<23>;
	.reg .b16 	%rs<11>;
	.reg .b32 	%r<21>;
	.reg .b32 	%f<5>;
	.reg .b64 	%rd<19>;

	ld.param.u64 	%rd4, [_Z19compute_bad_mask_ABPKfS0_Pimii_param_0];
	ld.param.u64 	%rd5, [_Z19compute_bad_mask_ABPKfS0_Pimii_param_1];
	ld.param.u64 	%rd6, [_Z19compute_bad_mask_ABPKfS0_Pimii_param_2];
	ld.param.u64 	%rd7, [_Z19compute_bad_mask_ABPKfS0_Pimii_param_3];
	ld.param.u32 	%r7, [_Z19compute_bad_mask_ABPKfS0_Pimii_param_4];
	ld.param.u32 	%r8, [_Z19compute_bad_mask_ABPKfS0_Pimii_param_5];
	mov.u32 	%r9, %ctaid.x;
	mov.u32 	%r10, %ntid.x;
	mov.u32 	%r11, %tid.x;
	mad.lo.s32 	%r12, %r9, %r10, %r11;
	cvt.u64.u32 	%rd1, %r12;
	setp.le.u64 	%p5, %rd7, %rd1;
	@%p5 bra 	$L__BB0_14;
	setp.lt.s32 	%p7, %r7, 1;
	mov.pred 	%p21, 0;
	@%p7 bra 	$L__BB0_6;
	cvta.to.global.u64 	%rd2, %rd4;
	mov.b16 	%rs9, 1;
	mov.b32 	%r18, 0;
$L__BB0_3:
	cvt.u64.u32 	%rd8, %r18;
	mad.lo.s64 	%rd9, %rd7, %rd8, %rd1;
	shl.b64 	%rd10, %rd9, 2;
	add.s64 	%rd11, %rd2, %rd10;
	ld.global.f32 	%f1, [%rd11];
	abs.f32 	%f3, %f1;
	setp.equ.f32 	%p8, %f3, 0f7F800000;
	mov.b32 	%r20, 1;
	@%p8 bra 	$L__BB0_13;
	setp.neu.f32 	%p9, %f1, 0f00000000;
	selp.b16 	%rs9, 0, %rs9, %p9;
	add.s32 	%r18, %r18, 1;
	setp.ne.s32 	%p10, %r18, %r7;
	@%p10 bra 	$L__BB0_3;
	and.b16  	%rs6, %rs9, 255;
	setp.eq.s16 	%p21, %rs6, 0;
$L__BB0_6:
	setp.gt.s32 	%p11, %r7, 1;
	not.pred 	%p12, %p21;
	mov.b32 	%r20, 1;
	and.pred  	%p13, %p11, %p12;
	@%p13 bra 	$L__BB0_13;
	setp.lt.s32 	%p15, %r8, 1;
	mov.pred 	%p22, -1;
	@%p15 bra 	$L__BB0_12;
	cvta.to.global.u64 	%rd3, %rd5;
	mov.b16 	%rs10, 1;
	mov.b32 	%r19, 0;
$L__BB0_9:
	cvt.u64.u32 	%rd12, %r19;
	mad.lo.s64 	%rd13, %rd7, %rd12, %rd1;
	shl.b64 	%rd14, %rd13, 2;
	add.s64 	%rd15, %rd3, %rd14;
	ld.global.f32 	%f2, [%rd15];
	abs.f32 	%f4, %f2;
	setp.equ.f32 	%p16, %f4, 0f7F800000;
	@%p16 bra 	$L__BB0_13;
	setp.neu.f32 	%p17, %f2, 0f00000000;
	selp.b16 	%rs10, 0, %rs10, %p17;
	add.s32 	%r19, %r19, 1;
	setp.ne.s32 	%p18, %r19, %r8;
	@%p18 bra 	$L__BB0_9;
	and.b16  	%rs8, %rs10, 255;
	setp.ne.s16 	%p22, %rs8, 0;
$L__BB0_12:
	setp.gt.s32 	%p19, %r8, 1;
	and.pred  	%p20, %p19, %p22;
	selp.u32 	%r20, 1, 0, %p20;
$L__BB0_13:
	cvta.to.global.u64 	%rd16, %rd6;
	shl.b64 	%rd17, %rd1, 2;
	add.s64 	%rd18, %rd16, %rd17;
	st.global.u32 	[%rd18], %r20;
$L__BB0_14:
	ret;

}
	// .globl	_Z18compute_bad_mask_CPKfPimi
.visible .entry _Z18compute_bad_mask_CPKfPimi(
	.param .u64 .ptr .align 1 _Z18compute_bad_mask_CPKfPimi_param_0,
	.param .u64 .ptr .align 1 _Z18compute_bad_mask_CPKfPimi_param_1,
	.param .u64 _Z18compute_bad_mask_CPKfPimi_param_2,
	.param .u32 _Z18compute_bad_mask_CPKfPimi_param_3
)
{
	.reg .pred 	%p<12>;
	.reg .b16 	%rs<6>;
	.reg .b32 	%r<14>;
	.reg .b32 	%f<3>;
	.reg .b64 	%rd<13>;

	ld.param.u64 	%rd3, [_Z18compute_bad_mask_CPKfPimi_param_0];
	ld.param.u64 	%rd4, [_Z18compute_bad_mask_CPKfPimi_param_1];
	ld.param.u64 	%rd5, [_Z18compute_bad_mask_CPKfPimi_param_2];
	ld.param.u32 	%r5, [_Z18compute_bad_mask_CPKfPimi_param_3];
	mov.u32 	%r6, %ctaid.x;
	mov.u32 	%r7, %ntid.x;
	mov.u32 	%r8, %tid.x;
	mad.lo.s32 	%r9, %r6, %r7, %r8;
	cvt.u64.u32 	%rd1, %r9;
	setp.le.u64 	%p3, %rd5, %rd1;
	@%p3 bra 	$L__BB1_8;
	setp.lt.s32 	%p5, %r5, 1;
	mov.pred 	%p11, -1;
	@%p5 bra 	$L__BB1_6;
	cvta.to.global.u64 	%rd2, %rd3;
	mov.b16 	%rs5, 1;
	mov.b32 	%r12, 0;
$L__BB1_3:
	cvt.u64.u32 	%rd6, %r12;
	mad.lo.s64 	%rd7, %rd5, %rd6, %rd1;
	shl.b64 	%rd8, %rd7, 2;
	add.s64 	%rd9, %rd2, %rd8;
	ld.global.f32 	%f1, [%rd9];
	abs.f32 	%f2, %f1;
	setp.equ.f32 	%p6, %f2, 0f7F800000;
	mov.b32 	%r13, 1;
	@%p6 bra 	$L__BB1_7;
	setp.neu.f32 	%p7, %f1, 0f00000000;
	selp.b16 	%rs5, 0, %rs5, %p7;
	add.s32 	%r12, %r12, 1;
	setp.ne.s32 	%p8, %r12, %r5;
	@%p8 bra 	$L__BB1_3;
	and.b16  	%rs4, %rs5, 255;
	setp.ne.s16 	%p11, %rs4, 0;
$L__BB1_6:
	setp.gt.s32 	%p9, %r5, 1;
	and.pred  	%p10, %p9, %p11;
	selp.u32 	%r13, 1, 0, %p10;
$L__BB1_7:
	cvta.to.global.u64 	%rd10, %rd4;
	shl.b64 	%rd11, %rd1, 2;
	add.s64 	%rd12, %rd10, %rd11;
	st.global.u32 	[%rd12], %r13;
$L__BB1_8:
	ret;

}
	// .globl	_Z12infer_kernelPKfS0_S0_PKiS2_Pfmmiimm
.visible .entry _Z12infer_kernelPKfS0_S0_PKiS2_Pfmmiimm(
	.param .u64 .ptr .align 1 _Z12infer_kernelPKfS0_S0_PKiS2_Pfmmiimm_param_0,
	.param .u64 .ptr .align 1 _Z12infer_kernelPKfS0_S0_PKiS2_Pfmmiimm_param_1,
	.param .u64 .ptr .align 1 _Z12infer_kernelPKfS0_S0_PKiS2_Pfmmiimm_param_2,
	.param .u64 .ptr .align 1 _Z12infer_kernelPKfS0_S0_PKiS2_Pfmmiimm_param_3,
	.param .u64 .ptr .align 1 _Z12infer_kernelPKfS0_S0_PKiS2_Pfmmiimm_param_4,
	.param .u64 .ptr .align 1 _Z12infer_kernelPKfS0_S0_PKiS2_Pfmmiimm_param_5,
	.param .u64 _Z12infer_kernelPKfS0_S0_PKiS2_Pfmmiimm_param_6,
	.param .u64 _Z12infer_kernelPKfS0_S0_PKiS2_Pfmmiimm_param_7,
	.param .u32 _Z12infer_kernelPKfS0_S0_PKiS2_Pfmmiimm_param_8,
	.param .u32 _Z12infer_kernelPKfS0_S0_PKiS2_Pfmmiimm_param_9,
	.param .u64 _Z12infer_kernelPKfS0_S0_PKiS2_Pfmmiimm_param_10,
	.param .u64 _Z12infer_kernelPKfS0_S0_PKiS2_Pfmmiimm_param_11
)
{
	.reg .pred 	%p<29>;
	.reg .b32 	%r<45>;
	.reg .b32 	%f<107>;
	.reg .b64 	%rd<161>;

	ld.param.u64 	%rd42, [_Z12infer_kernelPKfS0_S0_PKiS2_Pfmmiimm_param_0];
	ld.param.u64 	%rd43, [_Z12infer_kernelPKfS0_S0_PKiS2_Pfmmiimm_param_1];
	ld.param.u64 	%rd44, [_Z12infer_kernelPKfS0_S0_PKiS2_Pfmmiimm_param_2];
	ld.param.u64 	%rd45, [_Z12infer_kernelPKfS0_S0_PKiS2_Pfmmiimm_param_3];
	ld.param.u64 	%rd37, [_Z12infer_kernelPKfS0_S0_PKiS2_Pfmmiimm_param_4];
	ld.param.u64 	%rd46, [_Z12infer_kernelPKfS0_S0_PKiS2_Pfmmiimm_param_5];
	ld.param.u64 	%rd38, [_Z12infer_kernelPKfS0_S0_PKiS2_Pfmmiimm_param_6];
	ld.param.u64 	%rd39, [_Z12infer_kernelPKfS0_S0_PKiS2_Pfmmiimm_param_7];
	ld.param.u32 	%r22, [_Z12infer_kernelPKfS0_S0_PKiS2_Pfmmiimm_param_8];
	ld.param.u32 	%r23, [_Z12infer_kernelPKfS0_S0_PKiS2_Pfmmiimm_param_9];
	ld.param.u64 	%rd40, [_Z12infer_kernelPKfS0_S0_PKiS2_Pfmmiimm_param_10];
	ld.param.u64 	%rd151, [_Z12infer_kernelPKfS0_S0_PKiS2_Pfmmiimm_param_11];
	cvta.to.global.u64 	%rd1, %rd44;
	cvta.to.global.u64 	%rd2, %rd42;
	cvta.to.global.u64 	%rd3, %rd45;
	cvta.to.global.u64 	%rd4, %rd46;
	cvta.to.global.u64 	%rd5, %rd43;
	mov.u32 	%r24, %ctaid.x;
	mov.u32 	%r25, %ntid.x;
	mov.u32 	%r26, %tid.x;
	mad.lo.s32 	%r27, %r24, %r25, %r26;
	cvt.u64.u32 	%rd6, %r27;
	setp.le.u64 	%p1, %rd39, %rd6;
	@%p1 bra 	$L__BB2_18;
	cvta.to.global.u64 	%rd47, %rd37;
	shl.b64 	%rd48, %rd6, 2;
	add.s64 	%rd49, %rd47, %rd48;
	ld.global.u32 	%r28, [%rd49];
	setp.ne.s32 	%p2, %r28, 0;
	@%p2 bra 	$L__BB2_18;
	setp.ge.u64 	%p3, %rd151, %rd38;
	mov.b64 	%rd152, 0;
	@%p3 bra 	$L__BB2_6;
	setp.gt.s32 	%p4, %r22, 0;
	@%p4 bra 	$L__BB2_19;
	mov.f32 	%f106, 0f7F7FFFFF;
	mov.b64 	%rd152, 0;
$L__BB2_5:
	shl.b64 	%rd52, %rd151, 2;
	add.s64 	%rd53, %rd3, %rd52;
	ld.global.u32 	%r29, [%rd53];
	setp.eq.s32 	%p5, %r29, 0;
	setp.gt.f32 	%p6, %f106, 0f00000000;
	and.pred  	%p7, %p5, %p6;
	selp.f32 	%f106, 0f00000000, %f106, %p7;
	selp.b64 	%rd152, %rd151, %rd152, %p7;
	add.s64 	%rd151, %rd151, %rd40;
	setp.lt.u64 	%p8, %rd151, %rd38;
	@%p8 bra 	$L__BB2_5;
$L__BB2_6:
	setp.lt.s32 	%p20, %r23, 1;
	@%p20 bra 	$L__BB2_18;
	and.b32  	%r11, %r23, 7;
	setp.lt.u32 	%p21, %r23, 8;
	mov.b32 	%r42, 0;
	@%p21 bra 	$L__BB2_10;
	and.b32  	%r42, %r23, 2147483640;
	neg.s32 	%r41, %r42;
	shl.b64 	%rd102, %rd6, 2;
	add.s64 	%rd160, %rd4, %rd102;
	shl.b64 	%rd24, %rd39, 5;
	shl.b64 	%rd103, %rd152, 2;
	add.s64 	%rd159, %rd5, %rd103;
	shl.b64 	%rd26, %rd38, 5;
	shl.b64 	%rd27, %rd38, 2;
	shl.b64 	%rd28, %rd39, 2;
$L__BB2_9:
	.pragma "nounroll";
	ld.global.f32 	%f81, [%rd159];
	st.global.f32 	[%rd160], %f81;
	add.s64 	%rd104, %rd159, %rd27;
	ld.global.f32 	%f82, [%rd104];
	add.s64 	%rd105, %rd160, %rd28;
	st.global.f32 	[%rd105], %f82;
	add.s64 	%rd106, %rd104, %rd27;
	ld.global.f32 	%f83, [%rd106];
	add.s64 	%rd107, %rd105, %rd28;
	st.global.f32 	[%rd107], %f83;
	add.s64 	%rd108, %rd106, %rd27;
	ld.global.f32 	%f84, [%rd108];
	add.s64 	%rd109, %rd107, %rd28;
	st.global.f32 	[%rd109], %f84;
	add.s64 	%rd110, %rd108, %rd27;
	ld.global.f32 	%f85, [%rd110];
	add.s64 	%rd111, %rd109, %rd28;
	st.global.f32 	[%rd111], %f85;
	add.s64 	%rd112, %rd110, %rd27;
	ld.global.f32 	%f86, [%rd112];
	add.s64 	%rd113, %rd111, %rd28;
	st.global.f32 	[%rd113], %f86;
	add.s64 	%rd114, %rd112, %rd27;
	ld.global.f32 	%f87, [%rd114];
	add.s64 	%rd115, %rd113, %rd28;
	st.global.f32 	[%rd115], %f87;
	add.s64 	%rd116, %rd114, %rd27;
	ld.global.f32 	%f88, [%rd116];
	add.s64 	%rd117, %rd115, %rd28;
	st.global.f32 	[%rd117], %f88;
	add.s32 	%r41, %r41, 8;
	add.s64 	%rd160, %rd160, %rd24;
	add.s64 	%rd159, %rd159, %rd26;
	setp.ne.s32 	%p22, %r41, 0;
	@%p22 bra 	$L__BB2_9;
$L__BB2_10:
	setp.eq.s32 	%p23, %r11, 0;
	@%p23 bra 	$L__BB2_18;
	and.b32  	%r17, %r23, 3;
	setp.lt.u32 	%p24, %r11, 4;
	@%p24 bra 	$L__BB2_13;
	cvt.u64.u32 	%rd118, %r42;
	mad.lo.s64 	%rd119, %rd38, %rd118, %rd152;
	shl.b64 	%rd120, %rd119, 2;
	add.s64 	%rd121, %rd5, %rd120;
	ld.global.f32 	%f89, [%rd121];
	mad.lo.s64 	%rd122, %rd39, %rd118, %rd6;
	shl.b64 	%rd123, %rd122, 2;
	add.s64 	%rd124, %rd4, %rd123;
	st.global.f32 	[%rd124], %f89;
	shl.b64 	%rd125, %rd38, 2;
	add.s64 	%rd126, %rd121, %rd125;
	ld.global.f32 	%f90, [%rd126];
	shl.b64 	%rd127, %rd39, 2;
	add.s64 	%rd128, %rd124, %rd127;
	st.global.f32 	[%rd128], %f90;
	add.s64 	%rd129, %rd126, %rd125;
	ld.global.f32 	%f91, [%rd129];
	add.s64 	%rd130, %rd128, %rd127;
	st.global.f32 	[%rd130], %f91;
	add.s64 	%rd131, %rd129, %rd125;
	ld.global.f32 	%f92, [%rd131];
	add.s64 	%rd132, %rd130, %rd127;
	st.global.f32 	[%rd132], %f92;
	add.s32 	%r42, %r42, 4;
$L__BB2_13:
	setp.eq.s32 	%p25, %r17, 0;
	@%p25 bra 	$L__BB2_18;
	setp.eq.s32 	%p26, %r17, 1;
	@%p26 bra 	$L__BB2_16;
	cvt.u64.u32 	%rd133, %r42;
	mad.lo.s64 	%rd134, %rd38, %rd133, %rd152;
	shl.b64 	%rd135, %rd134, 2;
	add.s64 	%rd136, %rd5, %rd135;
	ld.global.f32 	%f93, [%rd136];
	mad.lo.s64 	%rd137, %rd39, %rd133, %rd6;
	shl.b64 	%rd138, %rd137, 2;
	add.s64 	%rd139, %rd4, %rd138;
	st.global.f32 	[%rd139], %f93;
	shl.b64 	%rd140, %rd38, 2;
	add.s64 	%rd141, %rd136, %rd140;
	ld.global.f32 	%f94, [%rd141];
	shl.b64 	%rd142, %rd39, 2;
	add.s64 	%rd143, %rd139, %rd142;
	st.global.f32 	[%rd143], %f94;
	add.s32 	%r42, %r42, 2;
$L__BB2_16:
	and.b32  	%r36, %r23, 1;
	setp.eq.b32 	%p27, %r36, 1;
	not.pred 	%p28, %p27;
	@%p28 bra 	$L__BB2_18;
	cvt.u64.u32 	%rd144, %r42;
	mad.lo.s64 	%rd145, %rd38, %rd144, %rd152;
	shl.b64 	%rd146, %rd145, 2;
	add.s64 	%rd147, %rd5, %rd146;
	ld.global.f32 	%f95, [%rd147];
	mad.lo.s64 	%rd148, %rd39, %rd144, %rd6;
	shl.b64 	%rd149, %rd148, 2;
	add.s64 	%rd150, %rd4, %rd149;
	st.global.f32 	[%rd150], %f95;
$L__BB2_18:
	ret;
$L__BB2_19:
	and.b32  	%r1, %r22, 7;
	and.b32  	%r2, %r22, 2147483640;
	neg.s32 	%r3, %r2;
	shl.b64 	%rd7, %rd39, 5;
	shl.b64 	%rd8, %rd38, 5;
	shl.b64 	%rd9, %rd38, 2;
	shl.b64 	%rd10, %rd39, 2;
	mov.f32 	%f96, 0f7F7FFFFF;
	mov.b64 	%rd152, 0;
$L__BB2_20:
	shl.b64 	%rd55, %rd151, 2;
	add.s64 	%rd56, %rd3, %rd55;
	ld.global.u32 	%r30, [%rd56];
	setp.eq.s32 	%p9, %r30, 0;
	@%p9 bra 	$L__BB2_22;
$L__BB2_21:
	add.s64 	%rd151, %rd151, %rd40;
	setp.lt.u64 	%p19, %rd151, %rd38;
	@%p19 bra 	$L__BB2_20;
	bra.uni 	$L__BB2_6;
$L__BB2_22:
	setp.lt.u32 	%p10, %r22, 8;
	mov.f32 	%f105, 0f00000000;
	mov.b32 	%r39, 0;
	@%p10 bra 	$L__BB2_25;
	shl.b64 	%rd57, %rd6, 2;
	add.s64 	%rd154, %rd1, %rd57;
	shl.b64 	%rd58, %rd151, 2;
	add.s64 	%rd153, %rd2, %rd58;
	mov.f32 	%f105, 0f00000000;
	mov.u32 	%r37, %r3;
$L__BB2_24:
	.pragma "nounroll";
	ld.global.f32 	%f23, [%rd153];
	ld.global.f32 	%f24, [%rd154];
	sub.f32 	%f25, %f23, %f24;
	fma.rn.f32 	%f26, %f25, %f25, %f105;
	add.s64 	%rd59, %rd153, %rd9;
	ld.global.f32 	%f27, [%rd59];
	add.s64 	%rd60, %rd154, %rd10;
	ld.global.f32 	%f28, [%rd60];
	sub.f32 	%f29, %f27, %f28;
	fma.rn.f32 	%f30, %f29, %f29, %f26;
	add.s64 	%rd61, %rd59, %rd9;
	ld.global.f32 	%f31, [%rd61];
	add.s64 	%rd62, %rd60, %rd10;
	ld.global.f32 	%f32, [%rd62];
	sub.f32 	%f33, %f31, %f32;
	fma.rn.f32 	%f34, %f33, %f33, %f30;
	add.s64 	%rd63, %rd61, %rd9;
	ld.global.f32 	%f35, [%rd63];
	add.s64 	%rd64, %rd62, %rd10;
	ld.global.f32 	%f36, [%rd64];
	sub.f32 	%f37, %f35, %f36;
	fma.rn.f32 	%f38, %f37, %f37, %f34;
	add.s64 	%rd65, %rd63, %rd9;
	ld.global.f32 	%f39, [%rd65];
	add.s64 	%rd66, %rd64, %rd10;
	ld.global.f32 	%f40, [%rd66];
	sub.f32 	%f41, %f39, %f40;
	fma.rn.f32 	%f42, %f41, %f41, %f38;
	add.s64 	%rd67, %rd65, %rd9;
	ld.global.f32 	%f43, [%rd67];
	add.s64 	%rd68, %rd66, %rd10;
	ld.global.f32 	%f44, [%rd68];
	sub.f32 	%f45, %f43, %f44;
	fma.rn.f32 	%f46, %f45, %f45, %f42;
	add.s64 	%rd69, %rd67, %rd9;
	ld.global.f32 	%f47, [%rd69];
	add.s64 	%rd70, %rd68, %rd10;
	ld.global.f32 	%f48, [%rd70];
	sub.f32 	%f49, %f47, %f48;
	fma.rn.f32 	%f50, %f49, %f49, %f46;
	add.s64 	%rd71, %rd69, %rd9;
	ld.global.f32 	%f51, [%rd71];
	add.s64 	%rd72, %rd70, %rd10;
	ld.global.f32 	%f52, [%rd72];
	sub.f32 	%f53, %f51, %f52;
	fma.rn.f32 	%f105, %f53, %f53, %f50;
	add.s32 	%r37, %r37, 8;
	add.s64 	%rd154, %rd154, %rd7;
	add.s64 	%rd153, %rd153, %rd8;
	setp.eq.s32 	%p11, %r37, 0;
	mov.u32 	%r39, %r2;
	@%p11 bra 	$L__BB2_25;
	bra.uni 	$L__BB2_24;
$L__BB2_25:
	setp.eq.s32 	%p12, %r1, 0;
	@%p12 bra 	$L__BB2_33;
	add.s32 	%r32, %r1, -1;
	setp.lt.u32 	%p13, %r32, 3;
	@%p13 bra 	$L__BB2_28;
	cvt.u64.u32 	%rd73, %r39;
	mad.lo.s64 	%rd74, %rd38, %rd73, %rd151;
	shl.b64 	%rd75, %rd74, 2;
	add.s64 	%rd76, %rd2, %rd75;
	ld.global.f32 	%f55, [%rd76];
	mad.lo.s64 	%rd77, %rd39, %rd73, %rd6;
	shl.b64 	%rd78, %rd77, 2;
	add.s64 	%rd79, %rd1, %rd78;
	ld.global.f32 	%f56, [%rd79];
	sub.f32 	%f57, %f55, %f56;
	fma.rn.f32 	%f58, %f57, %f57, %f105;
	add.s64 	%rd80, %rd76, %rd9;
	ld.global.f32 	%f59, [%rd80];
	add.s64 	%rd81, %rd79, %rd10;
	ld.global.f32 	%f60, [%rd81];
	sub.f32 	%f61, %f59, %f60;
	fma.rn.f32 	%f62, %f61, %f61, %f58;
	add.s64 	%rd82, %rd80, %rd9;
	ld.global.f32 	%f63, [%rd82];
	add.s64 	%rd83, %rd81, %rd10;
	ld.global.f32 	%f64, [%rd83];
	sub.f32 	%f65, %f63, %f64;
	fma.rn.f32 	%f66, %f65, %f65, %f62;
	add.s64 	%rd84, %rd82, %rd9;
	ld.global.f32 	%f67, [%rd84];
	add.s64 	%rd85, %rd83, %rd10;
	ld.global.f32 	%f68, [%rd85];
	sub.f32 	%f69, %f67, %f68;
	fma.rn.f32 	%f105, %f69, %f69, %f66;
	add.s32 	%r39, %r39, 4;
$L__BB2_28:
	and.b32  	%r33, %r22, 3;
	setp.eq.s32 	%p14, %r33, 0;
	@%p14 bra 	$L__BB2_33;
	setp.eq.s32 	%p15, %r33, 1;
	@%p15 bra 	$L__BB2_31;
	cvt.u64.u32 	%rd86, %r39;
	mad.lo.s64 	%rd87, %rd38, %rd86, %rd151;
	shl.b64 	%rd88, %rd87, 2;
	add.s64 	%rd89, %rd2, %rd88;
	ld.global.f32 	%f71, [%rd89];
	mad.lo.s64 	%rd90, %rd39, %rd86, %rd6;
	shl.b64 	%rd91, %rd90, 2;
	add.s64 	%rd92, %rd1, %rd91;
	ld.global.f32 	%f72, [%rd92];
	sub.f32 	%f73, %f71, %f72;
	fma.rn.f32 	%f74, %f73, %f73, %f105;
	add.s64 	%rd93, %rd89, %rd9;
	ld.global.f32 	%f75, [%rd93];
	add.s64 	%rd94, %rd92, %rd10;
	ld.global.f32 	%f76, [%rd94];
	sub.f32 	%f77, %f75, %f76;
	fma.rn.f32 	%f105, %f77, %f77, %f74;
	add.s32 	%r39, %r39, 2;
$L__BB2_31:
	and.b32  	%r34, %r22, 1;
	setp.eq.b32 	%p16, %r34, 1;
	not.pred 	%p17, %p16;
	@%p17 bra 	$L__BB2_33;
	cvt.u64.u32 	%rd95, %r39;
	mad.lo.s64 	%rd96, %rd38, %rd95, %rd151;
	shl.b64 	%rd97, %rd96, 2;
	add.s64 	%rd98, %rd2, %rd97;
	ld.global.f32 	%f78, [%rd98];
	mad.lo.s64 	%rd99, %rd39, %rd95, %rd6;
	shl.b64 	%rd100, %rd99, 2;
	add.s64 	%rd101, %rd1, %rd100;
	ld.global.f32 	%f79, [%rd101];
	sub.f32 	%f80, %f78, %f79;
	fma.rn.f32 	%f105, %f80, %f80, %f105;
$L__BB2_33:
	setp.lt.f32 	%p18, %f105, %f96;
	selp.f32 	%f96, %f105, %f96, %p18;
	selp.b64 	%rd152, %rd151, %rd152, %p18;
	bra.uni 	$L__BB2_21;

}
	// .globl	_Z19infer_kernel_sharedPKfS0_S0_PKiS2_Pfmmiimm
.visible .entry _Z19infer_kernel_sharedPKfS0_S0_PKiS2_Pfmmiimm(
	.param .u64 .ptr .align 1 _Z19infer_kernel_sharedPKfS0_S0_PKiS2_Pfmmiimm_param_0,
	.param .u64 .ptr .align 1 _Z19infer_kernel_sharedPKfS0_S0_PKiS2_Pfmmiimm_param_1,
	.param .u64 .ptr .align 1 _Z19infer_kernel_sharedPKfS0_S0_PKiS2_Pfmmiimm_param_2,
	.param .u64 .ptr .align 1 _Z19infer_kernel_sharedPKfS0_S0_PKiS2_Pfmmiimm_param_3,
	.param .u64 .ptr .align 1 _Z19infer_kernel_sharedPKfS0_S0_PKiS2_Pfmmiimm_param_4,
	.param .u64 .ptr .align 1 _Z19infer_kernel_sharedPKfS0_S0_PKiS2_Pfmmiimm_param_5,
	.param .u64 _Z19infer_kernel_sharedPKfS0_S0_PKiS2_Pfmmiimm_param_6,
	.param .u64 _Z19infer_kernel_sharedPKfS0_S0_PKiS2_Pfmmiimm_param_7,
	.param .u32 _Z19infer_kernel_sharedPKfS0_S0_PKiS2_Pfmmiimm_param_8,
	.param .u32 _Z19infer_kernel_sharedPKfS0_S0_PKiS2_Pfmmiimm_param_9,
	.param .u64 _Z19infer_kernel_sharedPKfS0_S0_PKiS2_Pfmmiimm_param_10,
	.param .u64 _Z19infer_kernel_sharedPKfS0_S0_PKiS2_Pfmmiimm_param_11
)
{
	.local .align 16 .b8 	__local_depot3[256];
	.reg .b64 	%SP;
	.reg .b64 	%SPL;
	.reg .pred 	%p<33>;
	.reg .b16 	%rs<4>;
	.reg .b32 	%r<63>;
	.reg .b32 	%f<112>;
	.reg .b64 	%rd<167>;

	mov.u64 	%SPL, __local_depot3;
	ld.param.u64 	%rd40, [_Z19infer_kernel_sharedPKfS0_S0_PKiS2_Pfmmiimm_param_0];
	ld.param.u64 	%rd41, [_Z19infer_kernel_sharedPKfS0_S0_PKiS2_Pfmmiimm_param_1];
	ld.param.u64 	%rd42, [_Z19infer_kernel_sharedPKfS0_S0_PKiS2_Pfmmiimm_param_2];
	ld.param.u64 	%rd35, [_Z19infer_kernel_sharedPKfS0_S0_PKiS2_Pfmmiimm_param_4];
	ld.param.u64 	%rd43, [_Z19infer_kernel_sharedPKfS0_S0_PKiS2_Pfmmiimm_param_5];
	ld.param.u64 	%rd36, [_Z19infer_kernel_sharedPKfS0_S0_PKiS2_Pfmmiimm_param_6];
	ld.param.u64 	%rd37, [_Z19infer_kernel_sharedPKfS0_S0_PKiS2_Pfmmiimm_param_7];
	ld.param.u32 	%r34, [_Z19infer_kernel_sharedPKfS0_S0_PKiS2_Pfmmiimm_param_8];
	ld.param.u32 	%r35, [_Z19infer_kernel_sharedPKfS0_S0_PKiS2_Pfmmiimm_param_9];
	ld.param.u64 	%rd157, [_Z19infer_kernel_sharedPKfS0_S0_PKiS2_Pfmmiimm_param_11];
	cvta.to.global.u64 	%rd1, %rd42;
	cvta.to.global.u64 	%rd2, %rd40;
	cvta.to.global.u64 	%rd3, %rd43;
	cvta.to.global.u64 	%rd4, %rd41;
	add.u64 	%rd5, %SPL, 0;
	mov.u32 	%r36, %ctaid.x;
	mov.u32 	%r37, %ntid.x;
	mov.u32 	%r38, %tid.x;
	mad.lo.s32 	%r39, %r36, %r37, %r38;
	cvt.u64.u32 	%rd6, %r39;
	setp.le.u64 	%p1, %rd37, %rd6;
	@%p1 bra 	$L__BB3_25;
	cvta.to.global.u64 	%rd45, %rd35;
	shl.b64 	%rd46, %rd6, 2;
	add.s64 	%rd47, %rd45, %rd46;
	ld.global.u32 	%r40, [%rd47];
	setp.ne.s32 	%p2, %r40, 0;
	@%p2 bra 	$L__BB3_25;
	min.s32 	%r1, %r34, 64;
	setp.lt.s32 	%p3, %r34, 1;
	@%p3 bra 	$L__BB3_9;
	and.b32  	%r2, %r1, 3;
	setp.lt.u32 	%p4, %r34, 4;
	mov.b32 	%r51, 0;
	@%p4 bra 	$L__BB3_6;
	and.b32  	%r51, %r1, 124;
	mov.b32 	%r58, 0;
	shl.b64 	%rd54, %rd37, 2;
$L__BB3_5:
	cvt.u64.u32 	%rd48, %r58;
	mad.lo.s64 	%rd49, %rd37, %rd48, %rd6;
	shl.b64 	%rd50, %rd49, 2;
	add.s64 	%rd51, %rd1, %rd50;
	ld.global.f32 	%f18, [%rd51];
	mul.wide.u32 	%rd52, %r58, 4;
	add.s64 	%rd53, %rd5, %rd52;
	add.s64 	%rd55, %rd51, %rd54;
	ld.global.f32 	%f19, [%rd55];
	add.s64 	%rd56, %rd55, %rd54;
	ld.global.f32 	%f20, [%rd56];
	add.s64 	%rd57, %rd56, %rd54;
	ld.global.f32 	%f21, [%rd57];
	st.local.v4.f32 	[%rd53], {%f18, %f19, %f20, %f21};
	add.s32 	%r58, %r58, 4;
	setp.eq.s32 	%p5, %r58, %r51;
	@%p5 bra 	$L__BB3_6;
	bra.uni 	$L__BB3_5;
$L__BB3_6:
	setp.eq.s32 	%p6, %r2, 0;
	@%p6 bra 	$L__BB3_9;
	mov.b32 	%r53, 0;
$L__BB3_8:
	.pragma "nounroll";
	cvt.u64.u32 	%rd58, %r51;
	mad.lo.s64 	%rd59, %rd37, %rd58, %rd6;
	shl.b64 	%rd60, %rd59, 2;
	add.s64 	%rd61, %rd1, %rd60;
	ld.global.f32 	%f22, [%rd61];
	mul.wide.u32 	%rd62, %r51, 4;
	add.s64 	%rd63, %rd5, %rd62;
	st.local.f32 	[%rd63], %f22;
	add.s32 	%r51, %r51, 1;
	add.s32 	%r53, %r53, 1;
	setp.ne.s32 	%p7, %r53, %r2;
	@%p7 bra 	$L__BB3_8;
$L__BB3_9:
	setp.ge.u64 	%p8, %rd157, %rd36;
	mov.b64 	%rd158, 0;
	@%p8 bra 	$L__BB3_13;
	setp.gt.s32 	%p9, %r34, 0;
	@%p9 bra 	$L__BB3_26;
	mov.f32 	%f111, 0f7F7FFFFF;
	mov.b64 	%rd158, 0;
$L__BB3_12:
	ld.param.u64 	%rd155, [_Z19infer_kernel_sharedPKfS0_S0_PKiS2_Pfmmiimm_param_10];
	ld.param.u64 	%rd153, [_Z19infer_kernel_sharedPKfS0_S0_PKiS2_Pfmmiimm_param_3];
	cvta.to.global.u64 	%rd66, %rd153;
	shl.b64 	%rd67, %rd157, 2;
	add.s64 	%rd68, %rd66, %rd67;
	ld.global.u32 	%r44, [%rd68];
	setp.eq.s32 	%p10, %r44, 0;
	setp.gt.f32 	%p11, %f111, 0f00000000;
	and.pred  	%p12, %p10, %p11;
	selp.f32 	%f111, 0f00000000, %f111, %p12;
	selp.b64 	%rd158, %rd157, %rd158, %p12;
	add.s64 	%rd157, %rd157, %rd155;
	setp.lt.u64 	%p13, %rd157, %rd36;
	@%p13 bra 	$L__BB3_12;
$L__BB3_13:
	setp.lt.s32 	%p24, %r35, 1;
	@%p24 bra 	$L__BB3_25;
	and.b32  	%r23, %r35, 7;
	setp.lt.u32 	%p25, %r35, 8;
	mov.b32 	%r60, 0;
	@%p25 bra 	$L__BB3_17;
	and.b32  	%r60, %r35, 2147483640;
	neg.s32 	%r59, %r60;
	shl.b64 	%rd104, %rd6, 2;
	add.s64 	%rd166, %rd3, %rd104;
	shl.b64 	%rd21, %rd37, 5;
	shl.b64 	%rd105, %rd158, 2;
	add.s64 	%rd165, %rd4, %rd105;
	shl.b64 	%rd23, %rd36, 5;
	shl.b64 	%rd24, %rd36, 2;
	shl.b64 	%rd25, %rd37, 2;
$L__BB3_16:
	.pragma "nounroll";
	ld.global.f32 	%f86, [%rd165];
	st.global.f32 	[%rd166], %f86;
	add.s64 	%rd106, %rd165, %rd24;
	ld.global.f32 	%f87, [%rd106];
	add.s64 	%rd107, %rd166, %rd25;
	st.global.f32 	[%rd107], %f87;
	add.s64 	%rd108, %rd106, %rd24;
	ld.global.f32 	%f88, [%rd108];
	add.s64 	%rd109, %rd107, %rd25;
	st.global.f32 	[%rd109], %f88;
	add.s64 	%rd110, %rd108, %rd24;
	ld.global.f32 	%f89, [%rd110];
	add.s64 	%rd111, %rd109, %rd25;
	st.global.f32 	[%rd111], %f89;
	add.s64 	%rd112, %rd110, %rd24;
	ld.global.f32 	%f90, [%rd112];
	add.s64 	%rd113, %rd111, %rd25;
	st.global.f32 	[%rd113], %f90;
	add.s64 	%rd114, %rd112, %rd24;
	ld.global.f32 	%f91, [%rd114];
	add.s64 	%rd115, %rd113, %rd25;
	st.global.f32 	[%rd115], %f91;
	add.s64 	%rd116, %rd114, %rd24;
	ld.global.f32 	%f92, [%rd116];
	add.s64 	%rd117, %rd115, %rd25;
	st.global.f32 	[%rd117], %f92;
	add.s64 	%rd118, %rd116, %rd24;
	ld.global.f32 	%f93, [%rd118];
	add.s64 	%rd119, %rd117, %rd25;
	st.global.f32 	[%rd119], %f93;
	add.s32 	%r59, %r59, 8;
	add.s64 	%rd166, %rd166, %rd21;
	add.s64 	%rd165, %rd165, %rd23;
	setp.ne.s32 	%p26, %r59, 0;
	@%p26 bra 	$L__BB3_16;
$L__BB3_17:
	setp.eq.s32 	%p27, %r23, 0;
	@%p27 bra 	$L__BB3_25;
	and.b32  	%r29, %r35, 3;
	setp.lt.u32 	%p28, %r23, 4;
	@%p28 bra 	$L__BB3_20;
	cvt.u64.u32 	%rd120, %r60;
	mad.lo.s64 	%rd121, %rd36, %rd120, %rd158;
	shl.b64 	%rd122, %rd121, 2;
	add.s64 	%rd123, %rd4, %rd122;
	ld.global.f32 	%f94, [%rd123];
	mad.lo.s64 	%rd124, %rd37, %rd120, %rd6;
	shl.b64 	%rd125, %rd124, 2;
	add.s64 	%rd126, %rd3, %rd125;
	st.global.f32 	[%rd126], %f94;
	shl.b64 	%rd127, %rd36, 2;
	add.s64 	%rd128, %rd123, %rd127;
	ld.global.f32 	%f95, [%rd128];
	shl.b64 	%rd129, %rd37, 2;
	add.s64 	%rd130, %rd126, %rd129;
	st.global.f32 	[%rd130], %f95;
	add.s64 	%rd131, %rd128, %rd127;
	ld.global.f32 	%f96, [%rd131];
	add.s64 	%rd132, %rd130, %rd129;
	st.global.f32 	[%rd132], %f96;
	add.s64 	%rd133, %rd131, %rd127;
	ld.global.f32 	%f97, [%rd133];
	add.s64 	%rd134, %rd132, %rd129;
	st.global.f32 	[%rd134], %f97;
	add.s32 	%r60, %r60, 4;
$L__BB3_20:
	setp.eq.s32 	%p29, %r29, 0;
	@%p29 bra 	$L__BB3_25;
	setp.eq.s32 	%p30, %r29, 1;
	@%p30 bra 	$L__BB3_23;
	cvt.u64.u32 	%rd135, %r60;
	mad.lo.s64 	%rd136, %rd36, %rd135, %rd158;
	shl.b64 	%rd137, %rd136, 2;
	add.s64 	%rd138, %rd4, %rd137;
	ld.global.f32 	%f98, [%rd138];
	mad.lo.s64 	%rd139, %rd37, %rd135, %rd6;
	shl.b64 	%rd140, %rd139, 2;
	add.s64 	%rd141, %rd3, %rd140;
	st.global.f32 	[%rd141], %f98;
	shl.b64 	%rd142, %rd36, 2;
	add.s64 	%rd143, %rd138, %rd142;
	ld.global.f32 	%f99, [%rd143];
	shl.b64 	%rd144, %rd37, 2;
	add.s64 	%rd145, %rd141, %rd144;
	st.global.f32 	[%rd145], %f99;
	add.s32 	%r60, %r60, 2;
$L__BB3_23:
	and.b32  	%r50, %r35, 1;
	setp.eq.b32 	%p31, %r50, 1;
	not.pred 	%p32, %p31;
	@%p32 bra 	$L__BB3_25;
	cvt.u64.u32 	%rd146, %r60;
	mad.lo.s64 	%rd147, %rd36, %rd146, %rd158;
	shl.b64 	%rd148, %rd147, 2;
	add.s64 	%rd149, %rd4, %rd148;
	ld.global.f32 	%f100, [%rd149];
	mad.lo.s64 	%rd150, %rd37, %rd146, %rd6;
	shl.b64 	%rd151, %rd150, 2;
	add.s64 	%rd152, %rd3, %rd151;
	st.global.f32 	[%rd152], %f100;
$L__BB3_25:
	ret;
$L__BB3_26:
	and.b32  	%r9, %r1, 7;
	and.b32  	%r10, %r1, 3;
	and.b32  	%r11, %r1, 120;
	and.b32  	%r12, %r1, 1;
	cvt.u16.u32 	%rs1, %r1;
	shr.u16 	%rs2, %rs1, 3;
	and.b16  	%rs3, %rs2, 15;
	mul.wide.u16 	%r45, %rs3, 8;
	neg.s32 	%r13, %r45;
	shl.b64 	%rd7, %rd36, 2;
	mov.f32 	%f101, 0f7F7FFFFF;
	mov.b64 	%rd158, 0;
$L__BB3_27:
	ld.param.u64 	%rd154, [_Z19infer_kernel_sharedPKfS0_S0_PKiS2_Pfmmiimm_param_3];
	cvta.to.global.u64 	%rd70, %rd154;
	shl.b64 	%rd71, %rd157, 2;
	add.s64 	%rd72, %rd70, %rd71;
	ld.global.u32 	%r46, [%rd72];
	setp.eq.s32 	%p14, %r46, 0;
	@%p14 bra 	$L__BB3_29;
$L__BB3_28:
	ld.param.u64 	%rd156, [_Z19infer_kernel_sharedPKfS0_S0_PKiS2_Pfmmiimm_param_10];
	add.s64 	%rd157, %rd157, %rd156;
	setp.lt.u64 	%p23, %rd157, %rd36;
	@%p23 bra 	$L__BB3_27;
	bra.uni 	$L__BB3_13;
$L__BB3_29:
	setp.lt.u32 	%p15, %r34, 8;
	mov.f32 	%f110, 0f00000000;
	mov.b32 	%r56, 0;
	@%p15 bra 	$L__BB3_32;
	add.s64 	%rd160, %rd5, 16;
	shl.b64 	%rd73, %rd157, 2;
	add.s64 	%rd159, %rd2, %rd73;
	mov.f32 	%f110, 0f00000000;
	mov.u32 	%r54, %r13;
$L__BB3_31:
	.pragma "nounroll";
	ld.global.f32 	%f28, [%rd159];
	ld.local.v4.f32 	{%f29, %f30, %f31, %f32}, [%rd160+-16];
	sub.f32 	%f33, %f28, %f29;
	fma.rn.f32 	%f34, %f33, %f33, %f110;
	add.s64 	%rd74, %rd159, %rd7;
	ld.global.f32 	%f35, [%rd74];
	sub.f32 	%f36, %f35, %f30;
	fma.rn.f32 	%f37, %f36, %f36, %f34;
	add.s64 	%rd75, %rd74, %rd7;
	ld.global.f32 	%f38, [%rd75];
	sub.f32 	%f39, %f38, %f31;
	fma.rn.f32 	%f40, %f39, %f39, %f37;
	add.s64 	%rd76, %rd75, %rd7;
	ld.global.f32 	%f41, [%rd76];
	sub.f32 	%f42, %f41, %f32;
	fma.rn.f32 	%f43, %f42, %f42, %f40;
	add.s64 	%rd77, %rd76, %rd7;
	ld.global.f32 	%f44, [%rd77];
	ld.local.v4.f32 	{%f45, %f46, %f47, %f48}, [%rd160];
	sub.f32 	%f49, %f44, %f45;
	fma.rn.f32 	%f50, %f49, %f49, %f43;
	add.s64 	%rd78, %rd77, %rd7;
	ld.global.f32 	%f51, [%rd78];
	sub.f32 	%f52, %f51, %f46;
	fma.rn.f32 	%f53, %f52, %f52, %f50;
	add.s64 	%rd79, %rd78, %rd7;
	ld.global.f32 	%f54, [%rd79];
	sub.f32 	%f55, %f54, %f47;
	fma.rn.f32 	%f56, %f55, %f55, %f53;
	add.s64 	%rd80, %rd79, %rd7;
	ld.global.f32 	%f57, [%rd80];
	sub.f32 	%f58, %f57, %f48;
	fma.rn.f32 	%f110, %f58, %f58, %f56;
	add.s32 	%r54, %r54, 8;
	add.s64 	%rd160, %rd160, 32;
	shl.b64 	%rd81, %rd36, 5;
	add.s64 	%rd159, %rd159, %rd81;
	setp.eq.s32 	%p16, %r54, 0;
	mov.u32 	%r56, %r11;
	@%p16 bra 	$L__BB3_32;
	bra.uni 	$L__BB3_31;
$L__BB3_32:
	setp.eq.s32 	%p17, %r9, 0;
	@%p17 bra 	$L__BB3_40;
	add.s32 	%r48, %r9, -1;
	setp.lt.u32 	%p18, %r48, 3;
	@%p18 bra 	$L__BB3_35;
	cvt.u64.u32 	%rd82, %r56;
	mad.lo.s64 	%rd83, %rd36, %rd82, %rd157;
	shl.b64 	%rd84, %rd83, 2;
	add.s64 	%rd85, %rd2, %rd84;
	ld.global.f32 	%f60, [%rd85];
	mul.wide.u32 	%rd86, %r56, 4;
	add.s64 	%rd87, %rd5, %rd86;
	ld.local.f32 	%f61, [%rd87];
	sub.f32 	%f62, %f60, %f61;
	fma.rn.f32 	%f63, %f62, %f62, %f110;
	add.s64 	%rd88, %rd85, %rd7;
	ld.global.f32 	%f64, [%rd88];
	ld.local.f32 	%f65, [%rd87+4];
	sub.f32 	%f66, %f64, %f65;
	fma.rn.f32 	%f67, %f66, %f66, %f63;
	add.s64 	%rd89, %rd88, %rd7;
	ld.global.f32 	%f68, [%rd89];
	ld.local.f32 	%f69, [%rd87+8];
	sub.f32 	%f70, %f68, %f69;
	fma.rn.f32 	%f71, %f70, %f70, %f67;
	add.s64 	%rd90, %rd89, %rd7;
	ld.global.f32 	%f72, [%rd90];
	ld.local.f32 	%f73, [%rd87+12];
	sub.f32 	%f74, %f72, %f73;
	fma.rn.f32 	%f110, %f74, %f74, %f71;
	add.s32 	%r56, %r56, 4;
$L__BB3_35:
	setp.eq.s32 	%p19, %r10, 0;
	@%p19 bra 	$L__BB3_40;
	setp.eq.s32 	%p20, %r10, 1;
	@%p20 bra 	$L__BB3_38;
	cvt.u64.u32 	%rd91, %r56;
	mad.lo.s64 	%rd92, %rd36, %rd91, %rd157;
	shl.b64 	%rd93, %rd92, 2;
	add.s64 	%rd94, %rd2, %rd93;
	ld.global.f32 	%f76, [%rd94];
	mul.wide.u32 	%rd95, %r56, 4;
	add.s64 	%rd96, %rd5, %rd95;
	ld.local.f32 	%f77, [%rd96];
	sub.f32 	%f78, %f76, %f77;
	fma.rn.f32 	%f79, %f78, %f78, %f110;
	add.s64 	%rd97, %rd94, %rd7;
	ld.global.f32 	%f80, [%rd97];
	ld.local.f32 	%f81, [%rd96+4];
	sub.f32 	%f82, %f80, %f81;
	fma.rn.f32 	%f110, %f82, %f82, %f79;
	add.s32 	%r56, %r56, 2;
$L__BB3_38:
	setp.eq.s32 	%p21, %r12, 0;
	@%p21 bra 	$L__BB3_40;
	cvt.u64.u32 	%rd98, %r56;
	mad.lo.s64 	%rd99, %rd36, %rd98, %rd157;
	shl.b64 	%rd100, %rd99, 2;
	add.s64 	%rd101, %rd2, %rd100;
	ld.global.f32 	%f83, [%rd101];
	mul.wide.u32 	%rd102, %r56, 4;
	add.s64 	%rd103, %rd5, %rd102;
	ld.local.f32 	%f84, [%rd103];
	sub.f32 	%f85, %f83, %f84;
	fma.rn.f32 	%f110, %f85, %f85, %f110;
$L__BB3_40:
	setp.lt.f32 	%p22, %f110, %f101;
	selp.f32 	%f101, %f110, %f101, %p22;
	selp.b64 	%rd158, %rd157, %rd158, %p22;
	bra.uni 	$L__BB3_28;

}


// ===== COMPILED SASS (sm_100) =====

	.target	sm_100

	.elftype	@"ET_EXEC"


//--------------------- .note.nv.tkinfo           --------------------------
	.section	.note.nv.tkinfo,"",@"SHT_NOTE"
	.sectionflags	@"SHF_NOTE_NV_TKINFO"
	.tkinfo
        /*0018*/ 	.word	0x00000002
        /*0030*/ 	.string	""
        /*0030*/ 	.string	"ptxas"
        /*0030*/ 	.string	"Cuda compilation tools, release 13.0, V13.0.88"
        /*0030*/ 	.string	"Build cuda_13.0.r13.0/compiler.36424714_0"
        /*0030*/ 	.string	"-arch sm_100 -m 64 "



//--------------------- .note.nv.cuinfo           --------------------------
	.section	.note.nv.cuinfo,"",@"SHT_NOTE"
	.sectionflags	@"SHF_NOTE_NV_CUINFO"
        /*0018*/ 	.short	0x0002
        /*001a*/ 	.short	0x0064
        /*001c*/ 	.short	0x0082
	.zero		2


//--------------------- .nv.info                  --------------------------
	.section	.nv.info,"",@"SHT_CUDA_INFO"
	.align	4


	//----- nvinfo : EIATTR_REGCOUNT
	.align		4
        /*0000*/ 	.byte	0x04, 0x2f
        /*0002*/ 	.short	(.L_1 - .L_0)
	.align		4
.L_0:
        /*0004*/ 	.word	index@(_Z19compute_bad_mask_ABPKfS0_Pimii)
        /*0008*/ 	.word	0x0000000c


	//----- nvinfo : EIATTR_FRAME_SIZE
	.align		4
.L_1:
        /*000c*/ 	.byte	0x04, 0x11
        /*000e*/ 	.short	(.L_3 - .L_2)
	.align		4
.L_2:
        /*0010*/ 	.word	index@(_Z19compute_bad_mask_ABPKfS0_Pimii)
        /*0014*/ 	.word	0x00000000


	//----- nvinfo : EIATTR_REGCOUNT
	.align		4
.L_3:
        /*0018*/ 	.byte	0x04, 0x2f
        /*001a*/ 	.short	(.L_5 - .L_4)
	.align		4
.L_4:
        /*001c*/ 	.word	index@(_Z18compute_bad_mask_CPKfPimi)
        /*0020*/ 	.word	0x0000000c


	//----- nvinfo : EIATTR_FRAME_SIZE
	.align		4
.L_5:
        /*0024*/ 	.byte	0x04, 0x11
        /*0026*/ 	.short	(.L_7 - .L_6)
	.align		4
.L_6:
        /*0028*/ 	.word	index@(_Z18compute_bad_mask_CPKfPimi)
        /*002c*/ 	.word	0x00000000


	//----- nvinfo : EIATTR_REGCOUNT
	.align		4
.L_7:
        /*0030*/ 	.byte	0x04, 0x2f
        /*0032*/ 	.short	(.L_9 - .L_8)
	.align		4
.L_8:
        /*0034*/ 	.word	index@(_Z12infer_kernelPKfS0_S0_PKiS2_Pfmmiimm)
        /*0038*/ 	.word	0x00000020


	//----- nvinfo : EIATTR_FRAME_SIZE
	.align		4
.L_9:
        /*003c*/ 	.byte	0x04, 0x11
        /*003e*/ 	.short	(.L_11 - .L_10)
	.align		4
.L_10:
        /*0040*/ 	.word	index@(_Z12infer_kernelPKfS0_S0_PKiS2_Pfmmiimm)
        /*0044*/ 	.word	0x00000000


	//----- nvinfo : EIATTR_REGCOUNT
	.align		4
.L_11:
        /*0048*/ 	.byte	0x04, 0x2f
        /*004a*/ 	.short	(.L_13 - .L_12)
	.align		4
.L_12:
        /*004c*/ 	.word	index@(_Z19infer_kernel_sharedPKfS0_S0_PKiS2_Pfmmiimm)
        /*0050*/ 	.word	0x00000020


	//----- nvinfo : EIATTR_FRAME_SIZE
	.align		4
.L_13:
        /*0054*/ 	.byte	0x04, 0x11
        /*0056*/ 	.short	(.L_15 - .L_14)
	.align		4
.L_14:
        /*0058*/ 	.word	index@(_Z19infer_kernel_sharedPKfS0_S0_PKiS2_Pfmmiimm)
        /*005c*/ 	.word	0x00000100


	//----- nvinfo : EIATTR_MIN_STACK_SIZE
	.align		4
.L_15:
        /*0060*/ 	.byte	0x04, 0x12
        /*0062*/ 	.short	(.L_17 - .L_16)
	.align		4
.L_16:
        /*0064*/ 	.word	index@(_Z19infer_kernel_sharedPKfS0_S0_PKiS2_Pfmmiimm)
        /*0068*/ 	.word	0x00000100


	//----- nvinfo : EIATTR_MIN_STACK_SIZE
	.align		4
.L_17:
        /*006c*/ 	.byte	0x04, 0x12
        /*006e*/ 	.short	(.L_19 - .L_18)
	.align		4
.L_18:
        /*0070*/ 	.word	index@(_Z12infer_kernelPKfS0_S0_PKiS2_Pfmmiimm)
        /*0074*/ 	.word	0x00000000


	//----- nvinfo : EIATTR_MIN_STACK_SIZE
	.align		4
.L_19:
        /*0078*/ 	.byte	0x04, 0x12
        /*007a*/ 	.short	(.L_21 - .L_20)
	.align		4
.L_20:
        /*007c*/ 	.word	index@(_Z18compute_bad_mask_CPKfPimi)
        /*0080*/ 	.word	0x00000000


	//----- nvinfo : EIATTR_MIN_STACK_SIZE
	.align		4
.L_21:
        /*0084*/ 	.byte	0x04, 0x12
        /*0086*/ 	.short	(.L_23 - .L_22)
	.align		4
.L_22:
        /*0088*/ 	.word	index@(_Z19compute_bad_mask_ABPKfS0_Pimii)
        /*008c*/ 	.word	0x00000000
.L_23:


//--------------------- .nv.compat                --------------------------
	.section	.nv.compat,"",@"SHT_CUDA_COMPAT_INFO"
	.align	4
        /*0000*/ 	.byte	0x02, 0x09, 0x00, 0x00, 0x02, 0x02, 0x01, 0x00, 0x02, 0x05, 0x05, 0x00, 0x03, 0x07, 0x01, 0x01
        /*0010*/ 	.byte	0x02, 0x03, 0x00, 0x00, 0x02, 0x06, 0x01, 0x00, 0x04, 0x0b, 0x08, 0x00, 0x01, 0x00, 0x00, 0x00
        /*0020*/ 	.byte	0x00, 0x00, 0x00, 0x00


//--------------------- .nv.info._Z19infer_kernel_sharedPKfS0_S0_PKiS2_Pfmmiimm --------------------------
	.section	.nv.info._Z19infer_kernel_sharedPKfS0_S0_PKiS2_Pfmmiimm,"",@"SHT_CUDA_INFO"
	.sectionflags	@""
	.align	4


	//----- nvinfo : EIATTR_CUDA_API_VERSION
	.align		4
        /*0000*/ 	.byte	0x04, 0x37
        /*0002*/ 	.short	(.L_25 - .L_24)
.L_24:
        /*0004*/ 	.word	0x00000082


	//----- nvinfo : EIATTR_KPARAM_INFO
	.align		4
.L_25:
        /*0008*/ 	.byte	0x04, 0x17
        /*000a*/ 	.short	(.L_27 - .L_26)
.L_26:
        /*000c*/ 	.word	0x00000000
        /*0010*/ 	.short	0x000b
        /*0012*/ 	.short	0x0050
        /*0014*/ 	.byte	0x00, 0xf0, 0x21, 0x00


	//----- nvinfo : EIATTR_KPARAM_INFO
	.align		4
.L_27:
        /*0018*/ 	.byte	0x04, 0x17
        /*001a*/ 	.short	(.L_29 - .L_28)
.L_28:
        /*001c*/ 	.word	0x00000000
        /*0020*/ 	.short	0x000a
        /*0022*/ 	.short	0x0048
        /*0024*/ 	.byte	0x00, 0xf0, 0x21, 0x00


	//----- nvinfo : EIATTR_KPARAM_INFO
	.align		4
.L_29:
        /*0028*/ 	.byte	0x04, 0x17
        /*002a*/ 	.short	(.L_31 - .L_30)
.L_30:
        /*002c*/ 	.word	0x00000000
        /*0030*/ 	.short	0x0009
        /*0032*/ 	.short	0x0044
        /*0034*/ 	.byte	0x00, 0xf0, 0x11, 0x00


	//----- nvinfo : EIATTR_KPARAM_INFO
	.align		4
.L_31:
        /*0038*/ 	.byte	0x04, 0x17
        /*003a*/ 	.short	(.L_33 - .L_32)
.L_32:
        /*003c*/ 	.word	0x00000000
        /*0040*/ 	.short	0x0008
        /*0042*/ 	.short	0x0040
        /*0044*/ 	.byte	0x00, 0xf0, 0x11, 0x00


	//----- nvinfo : EIATTR_KPARAM_INFO
	.align		4
.L_33:
        /*0048*/ 	.byte	0x04, 0x17
        /*004a*/ 	.short	(.L_35 - .L_34)
.L_34:
        /*004c*/ 	.word	0x00000000
        /*0050*/ 	.short	0x0007
        /*0052*/ 	.short	0x0038
        /*0054*/ 	.byte	0x00, 0xf0, 0x21, 0x00


	//----- nvinfo : EIATTR_KPARAM_INFO
	.align		4
.L_35:
        /*0058*/ 	.byte	0x04, 0x17
        /*005a*/ 	.short	(.L_37 - .L_36)
.L_36:
        /*005c*/ 	.word	0x00000000
        /*0060*/ 	.short	0x0006
        /*0062*/ 	.short	0x0030
        /*0064*/ 	.byte	0x00, 0xf0, 0x21, 0x00


	//----- nvinfo : EIATTR_KPARAM_INFO
	.align		4
.L_37:
        /*0068*/ 	.byte	0x04, 0x17
        /*006a*/ 	.short	(.L_39 - .L_38)
.L_38:
        /*006c*/ 	.word	0x00000000
        /*0070*/ 	.short	0x0005
        /*0072*/ 	.short	0x0028
        /*0074*/ 	.byte	0x00, 0xf5, 0x21, 0x00


	//----- nvinfo : EIATTR_KPARAM_INFO
	.align		4
.L_39:
        /*0078*/ 	.byte	0x04, 0x17
        /*007a*/ 	.short	(.L_41 - .L_40)
.L_40:
        /*007c*/ 	.word	0x00000000
        /*0080*/ 	.short	0x0004
        /*0082*/ 	.short	0x0020
        /*0084*/ 	.byte	0x00, 0xf5, 0x21, 0x00


	//----- nvinfo : EIATTR_KPARAM_INFO
	.align		4
.L_41:
        /*0088*/ 	.byte	0x04, 0x17
        /*008a*/ 	.short	(.L_43 - .L_42)
.L_42:
        /*008c*/ 	.word	0x00000000
        /*0090*/ 	.short	0x0003
        /*0092*/ 	.short	0x0018
        /*0094*/ 	.byte	0x00, 0xf5, 0x21, 0x00


	//----- nvinfo : EIATTR_KPARAM_INFO
	.align		4
.L_43:
        /*0098*/ 	.byte	0x04, 0x17
        /*009a*/ 	.short	(.L_45 - .L_44)
.L_44:
        /*009c*/ 	.word	0x00000000
        /*00a0*/ 	.short	0x0002
        /*00a2*/ 	.short	0x0010
        /*00a4*/ 	.byte	0x00, 0xf5, 0x21, 0x00


	//----- nvinfo : EIATTR_KPARAM_INFO
	.align		4
.L_45:
        /*00a8*/ 	.byte	0x04, 0x17
        /*00aa*/ 	.short	(.L_47 - .L_46)
.L_46:
        /*00ac*/ 	.word	0x00000000
        /*00b0*/ 	.short	0x0001
        /*00b2*/ 	.short	0x0008
        /*00b4*/ 	.byte	0x00, 0xf5, 0x21, 0x00


	//----- nvinfo : EIATTR_KPARAM_INFO
	.align		4
.L_47:
        /*00b8*/ 	.byte	0x04, 0x17
        /*00ba*/ 	.short	(.L_49 - .L_48)
.L_48:
        /*00bc*/ 	.word	0x00000000
        /*00c0*/ 	.short	0x0000
        /*00c2*/ 	.short	0x0000
        /*00c4*/ 	.byte	0x00, 0xf5, 0x21, 0x00


	//----- nvinfo : EIATTR_SPARSE_MMA_MASK
	.align		4
.L_49:
        /*00c8*/ 	.byte	0x03, 0x50
        /*00ca*/ 	.short	0x0000


	//----- nvinfo : EIATTR_MAXREG_COUNT
	.align		4
        /*00cc*/ 	.byte	0x03, 0x1b
        /*00ce*/ 	.short	0x00ff


	//----- nvinfo : EIATTR_MERCURY_ISA_VERSION
	.align		4
        /*00d0*/ 	.byte	0x03, 0x5f
        /*00d2*/ 	.short	0x0101


	//----- nvinfo : EIATTR_VRC_CTA_INIT_COUNT
	.align		4
        /*00d4*/ 	.byte	0x02, 0x4a
	.zero		1
	.zero		1


	//----- nvinfo : EIATTR_EXIT_INSTR_OFFSETS
	.align		4
        /*00d8*/ 	.byte	0x04, 0x1c
        /*00da*/ 	.short	(.L_51 - .L_50)


	//   ....[0]....
.L_50:
        /*00dc*/ 	.word	0x000000b0


	//   ....[1]....
        /*00e0*/ 	.word	0x00000120


	//   ....[2]....
        /*00e4*/ 	.word	0x00001790


	//   ....[3]....
        /*00e8*/ 	.word	0x00001c90


	//   ....[4]....
        /*00ec*/ 	.word	0x00001f60


	//   ....[5]....
        /*00f0*/ 	.word	0x000021a0


	//   ....[6]....
        /*00f4*/ 	.word	0x000022d0


	//----- nvinfo : EIATTR_CBANK_PARAM_SIZE
	.align		4
.L_51:
        /*00f8*/ 	.byte	0x03, 0x19
        /*00fa*/ 	.short	0x0058


	//----- nvinfo : EIATTR_PARAM_CBANK
	.align		4
        /*00fc*/ 	.byte	0x04, 0x0a
        /*00fe*/ 	.short	(.L_53 - .L_52)
	.align		4
.L_52:
        /*0100*/ 	.word	index@(.nv.constant0._Z19infer_kernel_sharedPKfS0_S0_PKiS2_Pfmmiimm)
        /*0104*/ 	.short	0x0380
        /*0106*/ 	.short	0x0058


	//----- nvinfo : EIATTR_SW_WAR
	.align		4
.L_53:
        /*0108*/ 	.byte	0x04, 0x36
        /*010a*/ 	.short	(.L_55 - .L_54)
.L_54:
        /*010c*/ 	.word	0x00000008
.L_55:


//--------------------- .nv.info._Z12infer_kernelPKfS0_S0_PKiS2_Pfmmiimm --------------------------
	.section	.nv.info._Z12infer_kernelPKfS0_S0_PKiS2_Pfmmiimm,"",@"SHT_CUDA_INFO"
	.sectionflags	@""
	.align	4


	//----- nvinfo : EIATTR_CUDA_API_VERSION
	.align		4
        /*0000*/ 	.byte	0x04, 0x37
        /*0002*/ 	.short	(.L_57 - .L_56)
.L_56:
        /*0004*/ 	.word	0x00000082


	//----- nvinfo : EIATTR_KPARAM_INFO
	.align		4
.L_57:
        /*0008*/ 	.byte	0x04, 0x17
        /*000a*/ 	.short	(.L_59 - .L_58)
.L_58:
        /*000c*/ 	.word	0x00000000
        /*0010*/ 	.short	0x000b
        /*0012*/ 	.short	0x0050
        /*0014*/ 	.byte	0x00, 0xf0, 0x21, 0x00


	//----- nvinfo : EIATTR_KPARAM_INFO
	.align		4
.L_59:
        /*0018*/ 	.byte	0x04, 0x17
        /*001a*/ 	.short	(.L_61 - .L_60)
.L_60:
        /*001c*/ 	.word	0x00000000
        /*0020*/ 	.short	0x000a
        /*0022*/ 	.short	0x0048
        /*0024*/ 	.byte	0x00, 0xf0, 0x21, 0x00


	//----- nvinfo : EIATTR_KPARAM_INFO
	.align		4
.L_61:
        /*0028*/ 	.byte	0x04, 0x17
        /*002a*/ 	.short	(.L_63 - .L_62)
.L_62:
        /*002c*/ 	.word	0x00000000
        /*0030*/ 	.short	0x0009
        /*0032*/ 	.short	0x0044
        /*0034*/ 	.byte	0x00, 0xf0, 0x11, 0x00


	//----- nvinfo : EIATTR_KPARAM_INFO
	.align		4
.L_63:
        /*0038*/ 	.byte	0x04, 0x17
        /*003a*/ 	.short	(.L_65 - .L_64)
.L_64:
        /*003c*/ 	.word	0x00000000
        /*0040*/ 	.short	0x0008
        /*0042*/ 	.short	0x0040
        /*0044*/ 	.byte	0x00, 0xf0, 0x11, 0x00


	//----- nvinfo : EIATTR_KPARAM_INFO
	.align		4
.L_65:
        /*0048*/ 	.byte	0x04, 0x17
        /*004a*/ 	.short	(.L_67 - .L_66)
.L_66:
        /*004c*/ 	.word	0x00000000
        /*0050*/ 	.short	0x0007
        /*0052*/ 	.short	0x0038
        /*0054*/ 	.byte	0x00, 0xf0, 0x21, 0x00


	//----- nvinfo : EIATTR_KPARAM_INFO
	.align		4
.L_67:
        /*0058*/ 	.byte	0x04, 0x17
        /*005a*/ 	.short	(.L_69 - .L_68)
.L_68:
        /*005c*/ 	.word	0x00000000
        /*0060*/ 	.short	0x0006
        /*0062*/ 	.short	0x0030
        /*0064*/ 	.byte	0x00, 0xf0, 0x21, 0x00


	//----- nvinfo : EIATTR_KPARAM_INFO
	.align		4
.L_69:
        /*0068*/ 	.byte	0x04, 0x17
        /*006a*/ 	.short	(.L_71 - .L_70)
.L_70:
        /*006c*/ 	.word	0x00000000
        /*0070*/ 	.short	0x0005
        /*0072*/ 	.short	0x0028
        /*0074*/ 	.byte	0x00, 0xf5, 0x21, 0x00


	//----- nvinfo : EIATTR_KPARAM_INFO
	.align		4
.L_71:
        /*0078*/ 	.byte	0x04, 0x17
        /*007a*/ 	.short	(.L_73 - .L_72)
.L_72:
        /*007c*/ 	.word	0x00000000
        /*0080*/ 	.short	0x0004
        /*0082*/ 	.short	0x0020
        /*0084*/ 	.byte	0x00, 0xf5, 0x21, 0x00


	//----- nvinfo : EIATTR_KPARAM_INFO
	.align		4
.L_73:
        /*0088*/ 	.byte	0x04, 0x17
        /*008a*/ 	.short	(.L_75 - .L_74)
.L_74:
        /*008c*/ 	.word	0x00000000
        /*0090*/ 	.short	0x0003
        /*0092*/ 	.short	0x0018
        /*0094*/ 	.byte	0x00, 0xf5, 0x21, 0x00


	//----- nvinfo : EIATTR_KPARAM_INFO
	.align		4
.L_75:
        /*0098*/ 	.byte	0x04, 0x17
        /*009a*/ 	.short	(.L_77 - .L_76)
.L_76:
        /*009c*/ 	.word	0x00000000
        /*00a0*/ 	.short	0x0002
        /*00a2*/ 	.short	0x0010
        /*00a4*/ 	.byte	0x00, 0xf5, 0x21, 0x00


	//----- nvinfo : EIATTR_KPARAM_INFO
	.align		4
.L_77:
        /*00a8*/ 	.byte	0x04, 0x17
        /*00aa*/ 	.short	(.L_79 - .L_78)
.L_78:
        /*00ac*/ 	.word	0x00000000
        /*00b0*/ 	.short	0x0001
        /*00b2*/ 	.short	0x0008
        /*00b4*/ 	.byte	0x00, 0xf5, 0x21, 0x00


	//----- nvinfo : EIATTR_KPARAM_INFO
	.align		4
.L_79:
        /*00b8*/ 	.byte	0x04, 0x17
        /*00ba*/ 	.short	(.L_81 - .L_80)
.L_80:
        /*00bc*/ 	.word	0x00000000
        /*00c0*/ 	.short	0x0000
        /*00c2*/ 	.short	0x0000
        /*00c4*/ 	.byte	0x00, 0xf5, 0x21, 0x00


	//----- nvinfo : EIATTR_SPARSE_MMA_MASK
	.align		4
.L_81:
        /*00c8*/ 	.byte	0x03, 0x50
        /*00ca*/ 	.short	0x0000


	//----- nvinfo : EIATTR_MAXREG_COUNT
	.align		4
        /*00cc*/ 	.byte	0x03, 0x1b
        /*00ce*/ 	.short	0x00ff


	//----- nvinfo : EIATTR_MERCURY_ISA_VERSION
	.align		4
        /*00d0*/ 	.byte	0x03, 0x5f
        /*00d2*/ 	.short	0x0101


	//----- nvinfo : EIATTR_VRC_CTA_INIT_COUNT
	.align		4
        /*00d4*/ 	.byte	0x02, 0x4a
	.zero		1
	.zero		1


	//----- nvinfo : EIATTR_EXIT_INSTR_OFFSETS
	.align		4
        /*00d8*/ 	.byte	0x04, 0x1c
        /*00da*/ 	.short	(.L_83 - .L_82)


	//   ....[0]....
.L_82:
        /*00dc*/ 	.word	0x000000a0


	//   ....[1]....
        /*00e0*/ 	.word	0x00000110


	//   ....[2]....
        /*00e4*/ 	.word	0x00001040


	//   ....[3]....
        /*00e8*/ 	.word	0x00001540


	//   ....[4]....
        /*00ec*/ 	.word	0x00001810


	//   ....[5]....
        /*00f0*/ 	.word	0x00001a50


	//   ....[6]....
        /*00f4*/ 	.word	0x00001b70


	//----- nvinfo : EIATTR_CBANK_PARAM_SIZE
	.align		4
.L_83:
        /*00f8*/ 	.byte	0x03, 0x19
        /*00fa*/ 	.short	0x0058


	//----- nvinfo : EIATTR_PARAM_CBANK
	.align		4
        /*00fc*/ 	.byte	0x04, 0x0a
        /*00fe*/ 	.short	(.L_85 - .L_84)
	.align		4
.L_84:
        /*0100*/ 	.word	index@(.nv.constant0._Z12infer_kernelPKfS0_S0_PKiS2_Pfmmiimm)
        /*0104*/ 	.short	0x0380
        /*0106*/ 	.short	0x0058


	//----- nvinfo : EIATTR_SW_WAR
	.align		4
.L_85:
        /*0108*/ 	.byte	0x04, 0x36
        /*010a*/ 	.short	(.L_87 - .L_86)
.L_86:
        /*010c*/ 	.word	0x00000008
.L_87:


//--------------------- .nv.info._Z18compute_bad_mask_CPKfPimi --------------------------
	.section	.nv.info._Z18compute_bad_mask_CPKfPimi,"",@"SHT_CUDA_INFO"
	.sectionflags	@""
	.align	4


	//----- nvinfo : EIATTR_CUDA_API_VERSION
	.align		4
        /*0000*/ 	.byte	0x04, 0x37
        /*0002*/ 	.short	(.L_89 - .L_88)
.L_88:
        /*0004*/ 	.word	0x00000082


	//----- nvinfo : EIATTR_KPARAM_INFO
	.align		4
.L_89:
        /*0008*/ 	.byte	0x04, 0x17
        /*000a*/ 	.short	(.L_91 - .L_90)
.L_90:
        /*000c*/ 	.word	0x00000000
        /*0010*/ 	.short	0x0003
        /*0012*/ 	.short	0x0018
        /*0014*/ 	.byte	0x00, 0xf0, 0x11, 0x00


	//----- nvinfo : EIATTR_KPARAM_INFO
	.align		4
.L_91:
        /*0018*/ 	.byte	0x04, 0x17
        /*001a*/ 	.short	(.L_93 - .L_92)
.L_92:
        /*001c*/ 	.word	0x00000000
        /*0020*/ 	.short	0x0002
        /*0022*/ 	.short	0x0010
        /*0024*/ 	.byte	0x00, 0xf0, 0x21, 0x00


	//----- nvinfo : EIATTR_KPARAM_INFO
	.align		4
.L_93:
        /*0028*/ 	.byte	0x04, 0x17
        /*002a*/ 	.short	(.L_95 - .L_94)
.L_94:
        /*002c*/ 	.word	0x00000000
        /*0030*/ 	.short	0x0001
        /*0032*/ 	.short	0x0008
        /*0034*/ 	.byte	0x00, 0xf5, 0x21, 0x00


	//----- nvinfo : EIATTR_KPARAM_INFO
	.align		4
.L_95:
        /*0038*/ 	.byte	0x04, 0x17
        /*003a*/ 	.short	(.L_97 - .L_96)
.L_96:
        /*003c*/ 	.word	0x00000000
        /*0040*/ 	.short	0x0000
        /*0042*/ 	.short	0x0000
        /*0044*/ 	.byte	0x00, 0xf5, 0x21, 0x00


	//----- nvinfo : EIATTR_SPARSE_MMA_MASK
	.align		4
.L_97:
        /*0048*/ 	.byte	0x03, 0x50
        /*004a*/ 	.short	0x0000


	//----- nvinfo : EIATTR_MAXREG_COUNT
	.align		4
        /*004c*/ 	.byte	0x03, 0x1b
        /*004e*/ 	.short	0x00ff


	//----- nvinfo : EIATTR_MERCURY_ISA_VERSION
	.align		4
        /*0050*/ 	.byte	0x03, 0x5f
        /*0052*/ 	.short	0x0101


	//----- nvinfo : EIATTR_VRC_CTA_INIT_COUNT
	.align		4
        /*0054*/ 	.byte	0x02, 0x4a
	.zero		1
	.zero		1


	//----- nvinfo : EIATTR_EXIT_INSTR_OFFSETS
	.align		4
        /*0058*/ 	.byte	0x04, 0x1c
        /*005a*/ 	.short	(.L_99 - .L_98)


	//   ....[0]....
.L_98:
        /*005c*/ 	.word	0x00000080


	//   ....[1]....
        /*0060*/ 	.word	0x000002d0


	//----- nvinfo : EIATTR_CRS_STACK_SIZE
	.align		4
.L_99:
        /*0064*/ 	.byte	0x04, 0x1e
        /*0066*/ 	.short	(.L_101 - .L_100)
.L_100:
        /*0068*/ 	.word	0x00000000


	//----- nvinfo : EIATTR_CBANK_PARAM_SIZE
	.align		4
.L_101:
        /*006c*/ 	.byte	0x03, 0x19
        /*006e*/ 	.short	0x001c


	//----- nvinfo : EIATTR_PARAM_CBANK
	.align		4
        /*0070*/ 	.byte	0x04, 0x0a
        /*0072*/ 	.short	(.L_103 - .L_102)
	.align		4
.L_102:
        /*0074*/ 	.word	index@(.nv.constant0._Z18compute_bad_mask_CPKfPimi)
        /*0078*/ 	.short	0x0380
        /*007a*/ 	.short	0x001c


	//----- nvinfo : EIATTR_SW_WAR
	.align		4
.L_103:
        /*007c*/ 	.byte	0x04, 0x36
        /*007e*/ 	.short	(.L_105 - .L_104)
.L_104:
        /*0080*/ 	.word	0x00000008
.L_105:


//--------------------- .nv.info._Z19compute_bad_mask_ABPKfS0_Pimii --------------------------
	.section	.nv.info._Z19compute_bad_mask_ABPKfS0_Pimii,"",@"SHT_CUDA_INFO"
	.sectionflags	@""
	.align	4


	//----- nvinfo : EIATTR_CUDA_API_VERSION
	.align		4
        /*0000*/ 	.byte	0x04, 0x37
        /*0002*/ 	.short	(.L_107 - .L_106)
.L_106:
        /*0004*/ 	.word	0x00000082


	//----- nvinfo : EIATTR_KPARAM_INFO
	.align		4
.L_107:
        /*0008*/ 	.byte	0x04, 0x17
        /*000a*/ 	.short	(.L_109 - .L_108)
.L_108:
        /*000c*/ 	.word	0x00000000
        /*0010*/ 	.short	0x0005
        /*0012*/ 	.short	0x0024
        /*0014*/ 	.byte	0x00, 0xf0, 0x11, 0x00


	//----- nvinfo : EIATTR_KPARAM_INFO
	.align		4
.L_109:
        /*0018*/ 	.byte	0x04, 0x17
        /*001a*/ 	.short	(.L_111 - .L_110)
.L_110:
        /*001c*/ 	.word	0x00000000
        /*0020*/ 	.short	0x0004
        /*0022*/ 	.short	0x0020
        /*0024*/ 	.byte	0x00, 0xf0, 0x11, 0x00


	//----- nvinfo : EIATTR_KPARAM_INFO
	.align		4
.L_111:
        /*0028*/ 	.byte	0x04, 0x17
        /*002a*/ 	.short	(.L_113 - .L_112)
.L_112:
        /*002c*/ 	.word	0x00000000
        /*0030*/ 	.short	0x0003
        /*0032*/ 	.short	0x0018
        /*0034*/ 	.byte	0x00, 0xf0, 0x21, 0x00


	//----- nvinfo : EIATTR_KPARAM_INFO
	.align		4
.L_113:
        /*0038*/ 	.byte	0x04, 0x17
        /*003a*/ 	.short	(.L_115 - .L_114)
.L_114:
        /*003c*/ 	.word	0x00000000
        /*0040*/ 	.short	0x0002
        /*0042*/ 	.short	0x0010
        /*0044*/ 	.byte	0x00, 0xf5, 0x21, 0x00


	//----- nvinfo : EIATTR_KPARAM_INFO
	.align		4
.L_115:
        /*0048*/ 	.byte	0x04, 0x17
        /*004a*/ 	.short	(.L_117 - .L_116)
.L_116:
        /*004c*/ 	.word	0x00000000
        /*0050*/ 	.short	0x0001
        /*0052*/ 	.short	0x0008
        /*0054*/ 	.byte	0x00, 0xf5, 0x21, 0x00


	//----- nvinfo : EIATTR_KPARAM_INFO
	.align		4
.L_117:
        /*0058*/ 	.byte	0x04, 0x17
        /*005a*/ 	.short	(.L_119 - .L_118)
.L_118:
        /*005c*/ 	.word	0x00000000
        /*0060*/ 	.short	0x0000
        /*0062*/ 	.short	0x0000
        /*0064*/ 	.byte	0x00, 0xf5, 0x21, 0x00


	//----- nvinfo : EIATTR_SPARSE_MMA_MASK
	.align		4
.L_119:
        /*0068*/ 	.byte	0x03, 0x50
        /*006a*/ 	.short	0x0000


	//----- nvinfo : EIATTR_MAXREG_COUNT
	.align		4
        /*006c*/ 	.byte	0x03, 0x1b
        /*006e*/ 	.short	0x00ff


	//----- nvinfo : EIATTR_MERCURY_ISA_VERSION
	.align		4
        /*0070*/ 	.byte	0x03, 0x5f
        /*0072*/ 	.short	0x0101


	//----- nvinfo : EIATTR_VRC_CTA_INIT_COUNT
	.align		4
        /*0074*/ 	.byte	0x02, 0x4a
	.zero		1
	.zero		1


	//----- nvinfo : EIATTR_EXIT_INSTR_OFFSETS
	.align		4
        /*0078*/ 	.byte	0x04, 0x1c
        /*007a*/ 	.short	(.L_121 - .L_120)


	//   ....[0]....
.L_120:
        /*007c*/ 	.word	0x00000080


	//   ....[1]....
        /*0080*/ 	.word	0x000004f0


	//----- nvinfo : EIATTR_CRS_STACK_SIZE
	.align		4
.L_121:
        /*0084*/ 	.byte	0x04, 0x1e
        /*0086*/ 	.short	(.L_123 - .L_122)
.L_122:
        /*0088*/ 	.word	0x00000000


	//----- nvinfo : EIATTR_CBANK_PARAM_SIZE
	.align		4
.L_123:
        /*008c*/ 	.byte	0x03, 0x19
        /*008e*/ 	.short	0x0028


	//----- nvinfo : EIATTR_PARAM_CBANK
	.align		4
        /*0090*/ 	.byte	0x04, 0x0a
        /*0092*/ 	.short	(.L_125 - .L_124)
	.align		4
.L_124:
        /*0094*/ 	.word	index@(.nv.constant0._Z19compute_bad_mask_ABPKfS0_Pimii)
        /*0098*/ 	.short	0x0380
        /*009a*/ 	.short	0x0028


	//----- nvinfo : EIATTR_SW_WAR
	.align		4
.L_125:
        /*009c*/ 	.byte	0x04, 0x36
        /*009e*/ 	.short	(.L_127 - .L_126)
.L_126:
        /*00a0*/ 	.word	0x00000008
.L_127:


//--------------------- .nv.callgraph             --------------------------
	.section	.nv.callgraph,"",@"SHT_CUDA_CALLGRAPH"
	.align	4
	.sectionentsize	8
	.align		4
        /*0000*/ 	.word	0x00000000
	.align		4
        /*0004*/ 	.word	0xffffffff
	.align		4
        /*0008*/ 	.word	0x00000000
	.align		4
        /*000c*/ 	.word	0xfffffffe
	.align		4
        /*0010*/ 	.word	0x00000000
	.align		4
        /*0014*/ 	.word	0xfffffffd
	.align		4
        /*0018*/ 	.word	0x00000000
	.align		4
        /*001c*/ 	.word	0xfffffffc


//--------------------- .text._Z19infer_kernel_sharedPKfS0_S0_PKiS2_Pfmmiimm --------------------------
	.section	.text._Z19infer_kernel_sharedPKfS0_S0_PKiS2_Pfmmiimm,"ax",@progbits
	.align	128
        .global         _Z19infer_kernel_sharedPKfS0_S0_PKiS2_Pfmmiimm
        .type           _Z19infer_kernel_sharedPKfS0_S0_PKiS2_Pfmmiimm,@function
        .size           _Z19infer_kernel_sharedPKfS0_S0_PKiS2_Pfmmiimm,(.L_x_49 - _Z19infer_kernel_sharedPKfS0_S0_PKiS2_Pfmmiimm)
        .other          _Z19infer_kernel_sharedPKfS0_S0_PKiS2_Pfmmiimm,@"STO_CUDA_ENTRY STV_DEFAULT"
_Z19infer_kernel_sharedPKfS0_S0_PKiS2_Pfmmiimm:
.text._Z19infer_kernel_sharedPKfS0_S0_PKiS2_Pfmmiimm:
[----:B------:R-:W0:Y:S01]  /*0000*/  LDC R1, c[0x0][0x37c] ;  /* 0x0000df00ff017b82 */ /* 0x000e220000000800 */
[----:B------:R-:W1:Y:S07]  /*0010*/  S2R R3, SR_TID.X ;  /* 0x0000000000037919 */ /* 0x000e6e0000002100 */
[----:B------:R-:W1:Y:S01]  /*0020*/  S2UR UR4, SR_CTAID.X ;  /* 0x00000000000479c3 */ /* 0x000e620000002500 */
[----:B------:R-:W2:Y:S01]  /*0030*/  LDCU.64 UR6, c[0x0][0x3b8] ;  /* 0x00007700ff0677ac */ /* 0x000ea20008000a00 */
[----:B0-----:R-:W-:Y:S01]  /*0040*/  VIADD R1, R1, 0xffffff00 ;  /* 0xffffff0001017836 */ /* 0x001fe20000000000 */
[----:B------:R-:W0:Y:S05]  /*0050*/  LDCU UR5, c[0x0][0x3d0] ;  /* 0x00007a00ff0577ac */ /* 0x000e2a0008000800 */
[----:B------:R-:W1:Y:S01]  /*0060*/  LDC R0, c[0x0][0x360] ;  /* 0x0000d800ff007b82 */ /* 0x000e620000000800 */
[----:B0-----:R-:W-:-:S02]  /*0070*/  IMAD.U32 R2, RZ, RZ, UR5 ;  /* 0x00000005ff027e24 */ /* 0x001fc4000f8e00ff */
[----:B-1----:R-:W-:-:S05]  /*0080*/  IMAD R0, R0, UR4, R3 ;  /* 0x0000000400007c24 */ /* 0x002fca000f8e0203 */
[----:B--2---:R-:W-:-:S04]  /*0090*/  ISETP.GE.U32.AND P0, PT, R0, UR6, PT ;  /* 0x0000000600007c0c */ /* 0x004fc8000bf06070 */
[----:B------:R-:W-:-:S13]  /*00a0*/  ISETP.GE.U32.AND.EX P0, PT, RZ, UR7, PT, P0 ;  /* 0x00000007ff007c0c */ /* 0x000fda000bf06100 */
[----:B------:R-:W-:Y:S05]  /*00b0*/  @P0 EXIT ;  /* 0x000000000000094d */ /* 0x000fea0003800000 */
[----:B------:R-:W0:Y:S01]  /*00c0*/  LDCU.64 UR4, c[0x0][0x3a0] ;  /* 0x00007400ff0477ac */ /* 0x000e220008000a00 */
[----:B------:R-:W1:Y:S01]  /*00d0*/  LDCU.64 UR10, c[0x0][0x358] ;  /* 0x00006b00ff0a77ac */ /* 0x000e620008000a00 */
[----:B0-----:R-:W-:-:S04]  /*00e0*/  LEA R4, P0, R0, UR4, 0x2 ;  /* 0x0000000400047c11 */ /* 0x001fc8000f8010ff */
[----:B------:R-:W-:-:S05]  /*00f0*/  LEA.HI.X R5, R0, UR5, RZ, 0x2, P0 ;  /* 0x0000000500057c11 */ /* 0x000fca00080f14ff */
[----:B-1----:R-:W2:Y:S02]  /*0100*/  LDG.E R4, desc[UR10][R4.64] ;  /* 0x0000000a04047981 */ /* 0x002ea4000c1e1900 */
[----:B--2---:R-:W-:-:S13]  /*0110*/  ISETP.NE.AND P0, PT, R4, RZ, PT ;  /* 0x000000ff0400720c */ /* 0x004fda0003f05270 */
[----:B------:R-:W-:Y:S05]  /*0120*/  @P0 EXIT ;  /* 0x000000000000094d */ /* 0x000fea0003800000 */
[----:B------:R-:W0:Y:S08]  /*0130*/  LDC R5, c[0x0][0x3c0] ;  /* 0x0000f000ff057b82 */ /* 0x000e300000000800 */
[----:B------:R-:W1:Y:S01]  /*0140*/  LDC R3, c[0x0][0x3d4] ;  /* 0x0000f500ff037b82 */ /* 0x000e620000000800 */
[C---:B0-----:R-:W-:Y:S02]  /*0150*/  ISETP.GE.AND P0, PT, R5.reuse, 0x1, PT ;  /* 0x000000010500780c */ /* 0x041fe40003f06270 */
[----:B------:R-:W-:-:S11]  /*0160*/  VIMNMX R4, PT, PT, R5, 0x40, PT ;  /* 0x0000004005047848 */ /* 0x000fd60003fe0100 */
[----:B-1----:R-:W-:Y:S05]  /*0170*/  @!P0 BRA `(.L_x_0) ;  /* 0x0000000800ac8947 */ /* 0x002fea0003800000 */
[----:B------:R-:W-:Y:S01]  /*0180*/  ISETP.GE.U32.AND P0, PT, R5, 0x4, PT ;  /* 0x000000040500780c */ /* 0x000fe20003f06070 */
[----:B------:R-:W-:Y:S01]  /*0190*/  IMAD.MOV.U32 R7, RZ, RZ, RZ ;  /* 0x000000ffff077224 */ /* 0x000fe200078e00ff */
[----:B------:R-:W-:-:S11]  /*01a0*/  LOP3.LUT R20, R4, 0x3, RZ, 0xc0, !PT ;  /* 0x0000000304147812 */ /* 0x000fd600078ec0ff */
[----:B------:R-:W-:Y:S05]  /*01b0*/  @!P0 BRA `(.L_x_1) ;  /* 0x0000000800588947 */ /* 0x000fea0003800000 */
[----:B------:R-:W-:Y:S01]  /*01c0*/  LOP3.LUT R7, R4, 0x7c, RZ, 0xc0, !PT ;  /* 0x0000007c04077812 */ /* 0x000fe200078ec0ff */
[----:B------:R-:W0:Y:S01]  /*01d0*/  LDCU.64 UR12, c[0x0][0x390] ;  /* 0x00007200ff0c77ac */ /* 0x000e220008000a00 */
[----:B------:R-:W-:Y:S02]  /*01e0*/  IMAD.MOV.U32 R6, RZ, RZ, RZ ;  /* 0x000000ffff067224 */ /* 0x000fe400078e00ff */
[----:B------:R-:W-:Y:S01]  /*01f0*/  ISETP.GT.AND P0, PT, R7, RZ, PT ;  /* 0x000000ff0700720c */ /* 0x000fe20003f04270 */
[----:B------:R-:W-:Y:S02]  /*0200*/  USHF.L.U64.HI UR5, UR6, 0x2, UR7 ;  /* 0x0000000206057899 */ /* 0x000fe40008010207 */
[----:B------:R-:W-:-:S10]  /*0210*/  USHF.L.U32 UR4, UR6, 0x2, URZ ;  /* 0x0000000206047899 */ /* 0x000fd400080006ff */
[----:B------:R-:W-:Y:S05]  /*0220*/  @!P0 BRA `(.L_x_2) ;  /* 0x0000000400e88947 */ /* 0x000fea0003800000 */
[----:B------:R-:W-:Y:S01]  /*0230*/  IMAD.IADD R8, R7, 0x1, -R6 ;  /* 0x0000000107087824 */ /* 0x000fe200078e0a06 */
[----:B------:R-:W-:-:S04]  /*0240*/  PLOP3.LUT P0, PT, PT, PT, PT, 0x80, 0x8 ;  /* 0x000000000008781c */ /* 0x000fc80003f0f070 */
[----:B------:R-:W-:-:S13]  /*0250*/  ISETP.GT.AND P1, PT, R8, 0xc, PT ;  /* 0x0000000c0800780c */ /* 0x000fda0003f24270 */
[----:B------:R-:W-:Y:S05]  /*0260*/  @!P1 BRA `(.L_x_3) ;  /* 0x00000004002c9947 */ /* 0x000fea0003800000 */
[----:B------:R-:W-:Y:S01]  /*0270*/  PLOP3.LUT P0, PT, PT, PT, PT, 0x8, 0x80 ;  /* 0x000000000080781c */ /* 0x000fe20003f0e170 */
[----:B------:R-:W-:Y:S01]  /*0280*/  VIADD R21, R7, 0xfffffff4 ;  /* 0xfffffff407157836 */ /* 0x000fe20000000000 */
[----:B------:R-:W1:Y:S11]  /*0290*/  LDCU.64 UR8, c[0x0][0x390] ;  /* 0x00007200ff0877ac */ /* 0x000e760008000a00 */
.L_x_4:
[----:B--2---:R-:W-:Y:S02]  /*02a0*/  IMAD.MOV.U32 R16, RZ, RZ, R0 ;  /* 0x000000ffff107224 */ /* 0x004fe400078e0000 */
[----:B------:R-:W-:Y:S02]  /*02b0*/  IMAD.MOV.U32 R17, RZ, RZ, RZ ;  /* 0x000000ffff117224 */ /* 0x000fe400078e00ff */
[C---:B------:R-:W-:Y:S02]  /*02c0*/  VIADD R23, R6.reuse, 0x4 ;  /* 0x0000000406177836 */ /* 0x040fe40000000000 */
[----:B------:R-:W-:-:S04]  /*02d0*/  IMAD.WIDE.U32 R10, R6, UR6, R16 ;  /* 0x00000006060a7c25 */ /* 0x000fc8000f8e0010 */
[----:B------:R-:W-:Y:S01]  /*02e0*/  IMAD R11, R6, UR7, R11 ;  /* 0x00000007060b7c24 */ /* 0x000fe2000f8e020b */
[----:B-1----:R-:W-:Y:S01]  /*02f0*/  LEA R18, P1, R10, UR8, 0x2 ;  /* 0x000000080a127c11 */ /* 0x002fe2000f8210ff */
[----:B------:R-:W-:-:S03]  /*0300*/  IMAD.WIDE.U32 R8, R23, UR6, R16 ;  /* 0x0000000617087c25 */ /* 0x000fc6000f8e0010 */
[----:B------:R-:W-:Y:S01]  /*0310*/  LEA.HI.X R19, R10, UR9, R11, 0x2, P1 ;  /* 0x000000090a137c11 */ /* 0x000fe200088f140b */
[----:B------:R-:W-:Y:S01]  /*0320*/  IMAD R9, R23, UR7, R9 ;  /* 0x0000000717097c24 */ /* 0x000fe2000f8e0209 */
[----:B------:R-:W-:Y:S02]  /*0330*/  IADD3 R10, P2, PT, R18, UR4, RZ ;  /* 0x00000004120a7c10 */ /* 0x000fe4000ff5e0ff */
[----:B------:R-:W-:Y:S02]  /*0340*/  LEA R12, P1, R8, UR8, 0x2 ;  /* 0x00000008080c7c11 */ /* 0x000fe4000f8210ff */
[----:B------:R-:W-:Y:S02]  /*0350*/  IADD3.X R11, PT, PT, R19, UR5, RZ, P2, !PT ;  /* 0x00000005130b7c10 */ /* 0x000fe400097fe4ff */
[----:B------:R-:W-:Y:S02]  /*0360*/  IADD3 R28, P2, PT, R10, UR4, RZ ;  /* 0x000000040a1c7c10 */ /* 0x000fe4000ff5e0ff */
[----:B------:R-:W-:-:S02]  /*0370*/  LEA.HI.X R13, R8, UR9, R9, 0x2, P1 ;  /* 0x00000009080d7c11 */ /* 0x000fc400088f1409 */
[----:B------:R-:W-:Y:S01]  /*0380*/  IADD3.X R29, PT, PT, R11, UR5, RZ, P2, !PT ;  /* 0x000000050b1d7c10 */ /* 0x000fe200097fe4ff */
[----:B------:R-:W2:Y:S01]  /*0390*/  LDG.E R9, desc[UR10][R10.64] ;  /* 0x0000000a0a097981 */ /* 0x000ea2000c1e1900 */
[----:B------:R-:W-:Y:S02]  /*03a0*/  IADD3 R26, P1, PT, R28, UR4, RZ ;  /* 0x000000041c1a7c10 */ /* 0x000fe4000ff3e0ff */
[----:B------:R-:W-:Y:S01]  /*03b0*/  IADD3 R24, P2, PT, R12, UR4, RZ ;  /* 0x000000040c187c10 */ /* 0x000fe2000ff5e0ff */
[----:B------:R1:W2:Y:S01]  /*03c0*/  LDG.E R8, desc[UR10][R18.64] ;  /* 0x0000000a12087981 */ /* 0x0002a2000c1e1900 */
[----:B------:R-:W-:Y:S02]  /*03d0*/  IADD3.X R27, PT, PT, R29, UR5, RZ, P1, !PT ;  /* 0x000000051d1b7c10 */ /* 0x000fe40008ffe4ff */
[----:B------:R-:W-:Y:S01]  /*03e0*/  IADD3.X R25, PT, PT, R13, UR5, RZ, P2, !PT ;  /* 0x000000050d197c10 */ /* 0x000fe200097fe4ff */
[----:B------:R-:W3:Y:S01]  /*03f0*/  LDG.E R12, desc[UR10][R12.64] ;  /* 0x0000000a0c0c7981 */ /* 0x000ee2000c1e1900 */
[----:B------:R-:W-:-:S03]  /*0400*/  IADD3 R14, P1, PT, R24, UR4, RZ ;  /* 0x00000004180e7c10 */ /* 0x000fc6000ff3e0ff */
[----:B------:R-:W2:Y:S01]  /*0410*/  LDG.E R10, desc[UR10][R28.64] ;  /* 0x0000000a1c0a7981 */ /* 0x000ea2000c1e1900 */
[----:B------:R-:W-:Y:S02]  /*0420*/  IADD3.X R15, PT, PT, R25, UR5, RZ, P1, !PT ;  /* 0x00000005190f7c10 */ /* 0x000fe40008ffe4ff */
[----:B-1----:R-:W-:Y:S01]  /*0430*/  IADD3 R18, P1, PT, R14, UR4, RZ ;  /* 0x000000040e127c10 */ /* 0x002fe2000ff3e0ff */
[----:B------:R-:W2:Y:S03]  /*0440*/  LDG.E R11, desc[UR10][R26.64] ;  /* 0x0000000a1a0b7981 */ /* 0x000ea6000c1e1900 */
[----:B------:R-:W-:Y:S01]  /*0450*/  IADD3.X R19, PT, PT, R15, UR5, RZ, P1, !PT ;  /* 0x000000050f137c10 */ /* 0x000fe20008ffe4ff */
[----:B------:R-:W3:Y:S04]  /*0460*/  LDG.E R14, desc[UR10][R14.64] ;  /* 0x0000000a0e0e7981 */ /* 0x000ee8000c1e1900 */
[----:B------:R1:W3:Y:S04]  /*0470*/  LDG.E R13, desc[UR10][R24.64] ;  /* 0x0000000a180d7981 */ /* 0x0002e8000c1e1900 */
[----:B------:R4:W3:Y:S01]  /*0480*/  LDG.E R15, desc[UR10][R18.64] ;  /* 0x0000000a120f7981 */ /* 0x0008e2000c1e1900 */
[----:B------:R-:W-:-:S02]  /*0490*/  VIADD R22, R6, 0x8 ;  /* 0x0000000806167836 */ /* 0x000fc40000000000 */
[----:B-1----:R-:W-:Y:S02]  /*04a0*/  VIADD R24, R6, 0xc ;  /* 0x0000000c06187836 */ /* 0x002fe40000000000 */
[----:B------:R-:W-:-:S04]  /*04b0*/  IMAD.WIDE.U32 R28, R22, UR6, R16 ;  /* 0x00000006161c7c25 */ /* 0x000fc8000f8e0010 */
[----:B------:R-:W-:Y:S01]  /*04c0*/  IMAD.WIDE.U32 R26, R24, UR6, R16 ;  /* 0x00000006181a7c25 */ /* 0x000fe2000f8e0010 */
[----:B------:R-:W-:-:S03]  /*04d0*/  LEA R16, P1, R28, UR8, 0x2 ;  /* 0x000000081c107c11 */ /* 0x000fc6000f8210ff */
[----:B------:R-:W-:Y:S01]  /*04e0*/  IMAD R17, R22, UR7, R29 ;  /* 0x0000000716117c24 */ /* 0x000fe2000f8e021d */
[----:B----4-:R-:W-:Y:S01]  /*04f0*/  LEA R18, P2, R26, UR8, 0x2 ;  /* 0x000000081a127c11 */ /* 0x010fe2000f8410ff */
[----:B------:R-:W-:Y:S02]  /*0500*/  IMAD R27, R24, UR7, R27 ;  /* 0x00000007181b7c24 */ /* 0x000fe4000f8e021b */
[----:B------:R-:W-:Y:S01]  /*0510*/  IMAD R25, R6, 0x4, R1 ;  /* 0x0000000406197824 */ /* 0x000fe200078e0201 */
[----:B------:R-:W-:Y:S02]  /*0520*/  LEA.HI.X R17, R28, UR9, R17, 0x2, P1 ;  /* 0x000000091c117c11 */ /* 0x000fe400088f1411 */
[----:B------:R-:W-:Y:S02]  /*0530*/  LEA.HI.X R19, R26, UR9, R27, 0x2, P2 ;  /* 0x000000091a137c11 */ /* 0x000fe400090f141b */
[----:B------:R-:W-:-:S04]  /*0540*/  IADD3 R26, P1, PT, R16, UR4, RZ ;  /* 0x00000004101a7c10 */ /* 0x000fc8000ff3e0ff */
[----:B------:R-:W-:Y:S01]  /*0550*/  IADD3.X R27, PT, PT, R17, UR5, RZ, P1, !PT ;  /* 0x00000005111b7c10 */ /* 0x000fe20008ffe4ff */
[----:B------:R-:W-:Y:S01]  /*0560*/  IMAD R23, R23, 0x4, R1 ;  /* 0x0000000417177824 */ /* 0x000fe200078e0201 */
[----:B--2---:R1:W-:Y:S02]  /*0570*/  STL.128 [R25], R8 ;  /* 0x0000000819007387 */ /* 0x0043e40000100c00 */
[----:B-1----:R-:W-:Y:S02]  /*0580*/  IADD3 R10, P2, PT, R18, UR4, RZ ;  /* 0x00000004120a7c10 */ /* 0x002fe4000ff5e0ff */
[----:B------:R1:W2:Y:S02]  /*0590*/  LDG.E R9, desc[UR10][R26.64] ;  /* 0x0000000a1a097981 */ /* 0x0002a4000c1e1900 */
[----:B------:R-:W-:Y:S02]  /*05a0*/  IADD3.X R11, PT, PT, R19, UR5, RZ, P2, !PT ;  /* 0x00000005130b7c10 */ /* 0x000fe400097fe4ff */
[----:B------:R-:W2:Y:S01]  /*05b0*/  LDG.E R8, desc[UR10][R16.64] ;  /* 0x0000000a10087981 */ /* 0x000ea2000c1e1900 */
[----:B------:R-:W-:-:S02]  /*05c0*/  IADD3 R28, P2, PT, R26, UR4, RZ ;  /* 0x000000041a1c7c10 */ /* 0x000fc4000ff5e0ff */
[----:B-1----:R-:W-:Y:S01]  /*05d0*/  IADD3 R26, P1, PT, R10, UR4, RZ ;  /* 0x000000040a1a7c10 */ /* 0x002fe2000ff3e0ff */
[----:B---3--:R1:W-:Y:S01]  /*05e0*/  STL.128 [R23], R12 ;  /* 0x0000000c17007387 */ /* 0x0083e20000100c00 */
[----:B------:R-:W-:Y:S02]  /*05f0*/  IADD3.X R29, PT, PT, R27, UR5, RZ, P2, !PT ;  /* 0x000000051b1d7c10 */ /* 0x000fe400097fe4ff */
[----:B------:R-:W-:Y:S01]  /*0600*/  IADD3.X R27, PT, PT, R11, UR5, RZ, P1, !PT ;  /* 0x000000050b1b7c10 */ /* 0x000fe20008ffe4ff */
[----:B------:R-:W3:Y:S04]  /*0610*/  LDG.E R17, desc[UR10][R10.64] ;  /* 0x0000000a0a117981 */ /* 0x000ee8000c1e1900 */
[----:B------:R-:W3:Y:S04]  /*0620*/  LDG.E R16, desc[UR10][R18.64] ;  /* 0x0000000a12107981 */ /* 0x000ee8000c1e1900 */
[----:B------:R-:W2:Y:S01]  /*0630*/  LDG.E R10, desc[UR10][R28.64] ;  /* 0x0000000a1c0a7981 */ /* 0x000ea2000c1e1900 */
[----:B-1----:R-:W-:-:S02]  /*0640*/  IADD3 R14, P2, PT, R28, UR4, RZ ;  /* 0x000000041c0e7c10 */ /* 0x002fc4000ff5e0ff */
[----:B------:R-:W-:Y:S01]  /*0650*/  IADD3 R12, P1, PT, R26, UR4, RZ ;  /* 0x000000041a0c7c10 */ /* 0x000fe2000ff3e0ff */
[----:B------:R-:W3:Y:S01]  /*0660*/  LDG.E R18, desc[UR10][R26.64] ;  /* 0x0000000a1a127981 */ /* 0x000ee2000c1e1900 */
[----:B------:R-:W-:Y:S02]  /*0670*/  IADD3.X R15, PT, PT, R29, UR5, RZ, P2, !PT ;  /* 0x000000051d0f7c10 */ /* 0x000fe400097fe4ff */
[----:B------:R-:W-:-:S03]  /*0680*/  IADD3.X R13, PT, PT, R27, UR5, RZ, P1, !PT ;  /* 0x000000051b0d7c10 */ /* 0x000fc60008ffe4ff */
[----:B------:R-:W2:Y:S04]  /*0690*/  LDG.E R11, desc[UR10][R14.64] ;  /* 0x0000000a0e0b7981 */ /* 0x000ea8000c1e1900 */
[----:B------:R-:W3:Y:S01]  /*06a0*/  LDG.E R19, desc[UR10][R12.64] ;  /* 0x0000000a0c137981 */ /* 0x000ee2000c1e1900 */
[--C-:B------:R-:W-:Y:S02]  /*06b0*/  IMAD R22, R22, 0x4, R1.reuse ;  /* 0x0000000416167824 */ /* 0x100fe400078e0201 */
[----:B------:R-:W-:Y:S02]  /*06c0*/  IMAD R24, R24, 0x4, R1 ;  /* 0x0000000418187824 */ /* 0x000fe400078e0201 */
[----:B------:R-:W-:-:S05]  /*06d0*/  VIADD R6, R6, 0x10 ;  /* 0x0000001006067836 */ /* 0x000fca0000000000 */
[----:B------:R-:W-:Y:S01]  /*06e0*/  ISETP.GE.AND P1, PT, R6, R21, PT ;  /* 0x000000150600720c */ /* 0x000fe20003f26270 */
[----:B--2---:R2:W-:Y:S04]  /*06f0*/  STL.128 [R22], R8 ;  /* 0x0000000816007387 */ /* 0x0045e80000100c00 */
[----:B---3--:R2:W-:Y:S08]  /*0700*/  STL.128 [R24], R16 ;  /* 0x0000001018007387 */ /* 0x0085f00000100c00 */
[----:B------:R-:W-:Y:S05]  /*0710*/  @!P1 BRA `(.L_x_4) ;  /* 0xfffffff800e09947 */ /* 0x000fea000383ffff */
.L_x_3:
[----:B--2---:R-:W-:-:S05]  /*0720*/  IMAD.IADD R8, R7, 0x1, -R6 ;  /* 0x0000000107087824 */ /* 0x004fca00078e0a06 */
[----:B------:R-:W-:-:S13]  /*0730*/  ISETP.GT.AND P1, PT, R8, 0x4, PT ;  /* 0x000000040800780c */ /* 0x000fda0003f24270 */
[----:B------:R-:W-:Y:S05]  /*0740*/  @!P1 BRA `(.L_x_5) ;  /* 0x0000000000989947 */ /* 0x000fea0003800000 */
[----:B------:R-:W1:Y:S01]  /*0750*/  LDCU.64 UR8, c[0x0][0x390] ;  /* 0x00007200ff0877ac */ /* 0x000e620008000a00 */
[----:B------:R-:W-:Y:S02]  /*0760*/  IMAD.MOV.U32 R10, RZ, RZ, R0 ;  /* 0x000000ffff0a7224 */ /* 0x000fe400078e0000 */
[----:B------:R-:W-:Y:S02]  /*0770*/  IMAD.MOV.U32 R11, RZ, RZ, RZ ;  /* 0x000000ffff0b7224 */ /* 0x000fe400078e00ff */
[C---:B------:R-:W-:Y:S02]  /*0780*/  VIADD R28, R6.reuse, 0x4 ;  /* 0x00000004061c7836 */ /* 0x040fe40000000000 */
[----:B------:R-:W-:-:S04]  /*0790*/  IMAD.WIDE.U32 R8, R6, UR6, R10 ;  /* 0x0000000606087c25 */ /* 0x000fc8000f8e000a */
[----:B------:R-:W-:-:S04]  /*07a0*/  IMAD.WIDE.U32 R10, R28, UR6, R10 ;  /* 0x000000061c0a7c25 */ /* 0x000fc8000f8e000a */
[----:B------:R-:W-:Y:S02]  /*07b0*/  IMAD R13, R6, UR7, R9 ;  /* 0x00000007060d7c24 */ /* 0x000fe4000f8e0209 */
[----:B------:R-:W-:Y:S01]  /*07c0*/  IMAD R9, R28, UR7, R11 ;  /* 0x000000071c097c24 */ /* 0x000fe2000f8e020b */
[----:B-1----:R-:W-:Y:S02]  /*07d0*/  LEA R16, P0, R8, UR8, 0x2 ;  /* 0x0000000808107c11 */ /* 0x002fe4000f8010ff */
[----:B------:R-:W-:Y:S02]  /*07e0*/  LEA R14, P1, R10, UR8, 0x2 ;  /* 0x000000080a0e7c11 */ /* 0x000fe4000f8210ff */
[----:B------:R-:W-:Y:S02]  /*07f0*/  LEA.HI.X R17, R8, UR9, R13, 0x2, P0 ;  /* 0x0000000908117c11 */ /* 0x000fe400080f140d */
[----:B------:R-:W-:Y:S02]  /*0800*/  LEA.HI.X R15, R10, UR9, R9, 0x2, P1 ;  /* 0x000000090a0f7c11 */ /* 0x000fe400088f1409 */
[----:B------:R-:W-:Y:S01]  /*0810*/  IADD3 R10, P0, PT, R16, UR4, RZ ;  /* 0x00000004100a7c10 */ /* 0x000fe2000ff1e0ff */
[----:B------:R1:W2:Y:S01]  /*0820*/  LDG.E R8, desc[UR10][R16.64] ;  /* 0x0000000a10087981 */ /* 0x0002a2000c1e1900 */
[----:B------:R-:W-:-:S02]  /*0830*/  IADD3 R26, P1, PT, R14, UR4, RZ ;  /* 0x000000040e1a7c10 */ /* 0x000fc4000ff3e0ff */
[----:B------:R-:W-:Y:S01]  /*0840*/  IADD3.X R11, PT, PT, R17, UR5, RZ, P0, !PT ;  /* 0x00000005110b7c10 */ /* 0x000fe200087fe4ff */
[----:B------:R-:W3:Y:S01]  /*0850*/  LDG.E R12, desc[UR10][R14.64] ;  /* 0x0000000a0e0c7981 */ /* 0x000ee2000c1e1900 */
[----:B------:R-:W-:Y:S02]  /*0860*/  IADD3.X R27, PT, PT, R15, UR5, RZ, P1, !PT ;  /* 0x000000050f1b7c10 */ /* 0x000fe40008ffe4ff */
[----:B------:R-:W-:Y:S01]  /*0870*/  IADD3 R24, P0, PT, R10, UR4, RZ ;  /* 0x000000040a187c10 */ /* 0x000fe2000ff1e0ff */
[----:B------:R-:W2:Y:S01]  /*0880*/  LDG.E R9, desc[UR10][R10.64] ;  /* 0x0000000a0a097981 */ /* 0x000ea2000c1e1900 */
[----:B------:R-:W-:Y:S02]  /*0890*/  IADD3 R22, P1, PT, R26, UR4, RZ ;  /* 0x000000041a167c10 */ /* 0x000fe4000ff3e0ff */
[----:B------:R-:W-:Y:S01]  /*08a0*/  IADD3.X R25, PT, PT, R11, UR5, RZ, P0, !PT ;  /* 0x000000050b197c10 */ /* 0x000fe200087fe4ff */
[----:B------:R-:W3:Y:S01]  /*08b0*/  LDG.E R13, desc[UR10][R26.64] ;  /* 0x0000000a1a0d7981 */ /* 0x000ee2000c1e1900 */
[----:B------:R-:W-:-:S02]  /*08c0*/  IADD3 R18, P0, PT, R24, UR4, RZ ;  /* 0x0000000418127c10 */ /* 0x000fc4000ff1e0ff */
[----:B------:R-:W-:Y:S02]  /*08d0*/  IADD3.X R23, PT, PT, R27, UR5, RZ, P1, !PT ;  /* 0x000000051b177c10 */ /* 0x000fe40008ffe4ff */
[----:B-1----:R-:W-:Y:S01]  /*08e0*/  IADD3 R16, P1, PT, R22, UR4, RZ ;  /* 0x0000000416107c10 */ /* 0x002fe2000ff3e0ff */
[----:B------:R-:W2:Y:S01]  /*08f0*/  LDG.E R10, desc[UR10][R24.64] ;  /* 0x0000000a180a7981 */ /* 0x000ea2000c1e1900 */
[----:B------:R-:W-:Y:S02]  /*0900*/  IADD3.X R19, PT, PT, R25, UR5, RZ, P0, !PT ;  /* 0x0000000519137c10 */ /* 0x000fe400087fe4ff */
[----:B------:R-:W-:Y:S01]  /*0910*/  IADD3.X R17, PT, PT, R23, UR5, RZ, P1, !PT ;  /* 0x0000000517117c10 */ /* 0x000fe20008ffe4ff */
[----:B------:R-:W3:Y:S04]  /*0920*/  LDG.E R14, desc[UR10][R22.64] ;  /* 0x0000000a160e7981 */ /* 0x000ee8000c1e1900 */
[----:B------:R-:W2:Y:S04]  /*0930*/  LDG.E R11, desc[UR10][R18.64] ;  /* 0x0000000a120b7981 */ /* 0x000ea8000c1e1900 */
[----:B------:R-:W3:Y:S01]  /*0940*/  LDG.E R15, desc[UR10][R16.64] ;  /* 0x0000000a100f7981 */ /* 0x000ee2000c1e1900 */
[----:B------:R-:W-:-:S02]  /*0950*/  IMAD R21, R6, 0x4, R1 ;  /* 0x0000000406157824 */ /* 0x000fc400078e0201 */
[----:B------:R-:W-:Y:S01]  /*0960*/  IMAD R28, R28, 0x4, R1 ;  /* 0x000000041c1c7824 */ /* 0x000fe200078e0201 */
[----:B------:R-:W-:Y:S01]  /*0970*/  PLOP3.LUT P0, PT, PT, PT, PT, 0x8, 0x80 ;  /* 0x000000000080781c */ /* 0x000fe20003f0e170 */
[----:B------:R-:W-:Y:S01]  /*0980*/  VIADD R6, R6, 0x8 ;  /* 0x0000000806067836 */ /* 0x000fe20000000000 */
[----:B--2---:R1:W-:Y:S04]  /*0990*/  STL.128 [R21], R8 ;  /* 0x0000000815007387 */ /* 0x0043e80000100c00 */
[----:B---3--:R1:W-:Y:S07]  /*09a0*/  STL.128 [R28], R12 ;  /* 0x0000000c1c007387 */ /* 0x0083ee0000100c00 */
.L_x_5:
[----:B------:R-:W-:-:S13]  /*09b0*/  ISETP.EQ.AND P1, PT, R6, R7, PT ;  /* 0x000000070600720c */ /* 0x000fda0003f22270 */
[----:B------:R-:W-:Y:S05]  /*09c0*/  @!P0 BRA P1, `(.L_x_1) ;  /* 0x0000000000548947 */ /* 0x000fea0000800000 */
.L_x_2:
[----:B-12---:R-:W-:Y:S02]  /*09d0*/  IMAD.MOV.U32 R8, RZ, RZ, R0 ;  /* 0x000000ffff087224 */ /* 0x006fe400078e0000 */
[----:B------:R-:W-:Y:S02]  /*09e0*/  IMAD.MOV.U32 R9, RZ, RZ, RZ ;  /* 0x000000ffff097224 */ /* 0x000fe400078e00ff */
[----:B------:R-:W-:-:S04]  /*09f0*/  IMAD.WIDE.U32 R8, R6, UR6, R8 ;  /* 0x0000000606087c25 */ /* 0x000fc8000f8e0008 */
[----:B------:R-:W-:Y:S01]  /*0a00*/  IMAD R9, R6, UR7, R9 ;  /* 0x0000000706097c24 */ /* 0x000fe2000f8e0209 */
[----:B0-----:R-:W-:-:S04]  /*0a10*/  LEA R14, P0, R8, UR12, 0x2 ;  /* 0x0000000c080e7c11 */ /* 0x001fc8000f8010ff */
[----:B------:R-:W-:Y:S02]  /*0a20*/  LEA.HI.X R15, R8, UR13, R9, 0x2, P0 ;  /* 0x0000000d080f7c11 */ /* 0x000fe400080f1409 */
[----:B------:R-:W-:-:S03]  /*0a30*/  IADD3 R16, P0, PT, R14, UR4, RZ ;  /* 0x000000040e107c10 */ /* 0x000fc6000ff1e0ff */
[----:B------:R-:W2:Y:S01]  /*0a40*/  LDG.E R8, desc[UR10][R14.64] ;  /* 0x0000000a0e087981 */ /* 0x000ea2000c1e1900 */
[----:B------:R-:W-:Y:S02]  /*0a50*/  IADD3.X R17, PT, PT, R15, UR5, RZ, P0, !PT ;  /* 0x000000050f117c10 */ /* 0x000fe400087fe4ff */
[----:B------:R-:W-:-:S03]  /*0a60*/  IADD3 R18, P0, PT, R16, UR4, RZ ;  /* 0x0000000410127c10 */ /* 0x000fc6000ff1e0ff */
[----:B------:R-:W2:Y:S01]  /*0a70*/  LDG.E R9, desc[UR10][R16.64] ;  /* 0x0000000a10097981 */ /* 0x000ea2000c1e1900 */
[----:B------:R-:W-:Y:S02]  /*0a80*/  IADD3.X R19, PT, PT, R17, UR5, RZ, P0, !PT ;  /* 0x0000000511137c10 */ /* 0x000fe400087fe4ff */
[----:B------:R-:W-:-:S03]  /*0a90*/  IADD3 R12, P0, PT, R18, UR4, RZ ;  /* 0x00000004120c7c10 */ /* 0x000fc6000ff1e0ff */
[----:B------:R-:W2:Y:S01]  /*0aa0*/  LDG.E R10, desc[UR10][R18.64] ;  /* 0x0000000a120a7981 */ /* 0x000ea2000c1e1900 */
[----:B------:R-:W-:-:S05]  /*0ab0*/  IADD3.X R13, PT, PT, R19, UR5, RZ, P0, !PT ;  /* 0x00000005130d7c10 */ /* 0x000fca00087fe4ff */
[----:B------:R-:W2:Y:S01]  /*0ac0*/  LDG.E R11, desc[UR10][R12.64] ;  /* 0x0000000a0c0b7981 */ /* 0x000ea2000c1e1900 */
[C---:B------:R-:W-:Y:S02]  /*0ad0*/  IMAD R21, R6.reuse, 0x4, R1 ;  /* 0x0000000406157824 */ /* 0x040fe400078e0201 */
[----:B------:R-:W-:-:S05]  /*0ae0*/  VIADD R6, R6, 0x4 ;  /* 0x0000000406067836 */ /* 0x000fca0000000000 */
[----:B------:R-:W-:Y:S01]  /*0af0*/  ISETP.NE.AND P0, PT, R6, R7, PT ;  /* 0x000000070600720c */ /* 0x000fe20003f05270 */
[----:B--2---:R2:W-:-:S12]  /*0b00*/  STL.128 [R21], R8 ;  /* 0x0000000815007387 */ /* 0x0045d80000100c00 */
[----:B------:R-:W-:Y:S05]  /*0b10*/  @P0 BRA `(.L_x_2) ;  /* 0xfffffffc00ac0947 */ /* 0x000fea000383ffff */
.L_x_1:
[----:B------:R-:W-:-:S13]  /*0b20*/  ISETP.NE.AND P0, PT, R20, RZ, PT ;  /* 0x000000ff1400720c */ /* 0x000fda0003f05270 */
[----:B------:R-:W-:Y:S05]  /*0b30*/  @!P0 BRA `(.L_x_0) ;  /* 0x00000000003c8947 */ /* 0x000fea0003800000 */
[----:B------:R-:W3:Y:S01]  /*0b40*/  LDCU.64 UR8, c[0x0][0x390] ;  /* 0x00007200ff0877ac */ /* 0x000ee20008000a00 */
[----:B------:R-:W-:-:S05]  /*0b50*/  UMOV UR4, URZ ;  /* 0x000000ff00047c82 */ /* 0x000fca0008000000 */
.L_x_6:
[----:B-12---:R-:W-:Y:S02]  /*0b60*/  IMAD.MOV.U32 R8, RZ, RZ, R0 ;  /* 0x000000ffff087224 */ /* 0x006fe400078e0000 */
[----:B----4-:R-:W-:Y:S02]  /*0b70*/  IMAD.MOV.U32 R9, RZ, RZ, RZ ;  /* 0x000000ffff097224 */ /* 0x010fe400078e00ff */
[----:B------:R-:W-:-:S04]  /*0b80*/  IMAD.WIDE.U32 R8, R7, UR6, R8 ;  /* 0x0000000607087c25 */ /* 0x000fc8000f8e0008 */
[----:B------:R-:W-:Y:S01]  /*0b90*/  IMAD R9, R7, UR7, R9 ;  /* 0x0000000707097c24 */ /* 0x000fe2000f8e0209 */
[----:B---3--:R-:W-:-:S04]  /*0ba0*/  LEA R10, P0, R8, UR8, 0x2 ;  /* 0x00000008080a7c11 */ /* 0x008fc8000f8010ff */
[----:B------:R-:W-:-:S05]  /*0bb0*/  LEA.HI.X R11, R8, UR9, R9, 0x2, P0 ;  /* 0x00000009080b7c11 */ /* 0x000fca00080f1409 */
[----:B------:R-:W2:Y:S01]  /*0bc0*/  LDG.E R10, desc[UR10][R10.64] ;  /* 0x0000000a0a0a7981 */ /* 0x000ea2000c1e1900 */
[C---:B------:R-:W-:Y:S01]  /*0bd0*/  IMAD R9, R7.reuse, 0x4, R1 ;  /* 0x0000000407097824 */ /* 0x040fe200078e0201 */
[----:B------:R-:W-:Y:S01]  /*0be0*/  UIADD3 UR4, UPT, UPT, UR4, 0x1, URZ ;  /* 0x0000000104047890 */ /* 0x000fe2000fffe0ff */
[----:B------:R-:W-:-:S05]  /*0bf0*/  VIADD R7, R7, 0x1 ;  /* 0x0000000107077836 */ /* 0x000fca0000000000 */
[----:B------:R-:W-:Y:S01]  /*0c00*/  ISETP.NE.AND P0, PT, R20, UR4, PT ;  /* 0x0000000414007c0c */ /* 0x000fe2000bf05270 */
[----:B--2---:R4:W-:-:S12]  /*0c10*/  STL [R9], R10 ;  /* 0x0000000a09007387 */ /* 0x0049d80000100800 */
[----:B------:R-:W-:Y:S05]  /*0c20*/  @P0 BRA `(.L_x_6) ;  /* 0xfffffffc00cc0947 */ /* 0x000fea000383ffff */
.L_x_0:
[----:B------:R-:W3:Y:S01]  /*0c30*/  LDCU.64 UR4, c[0x0][0x3d0] ;  /* 0x00007a00ff0477ac */ /* 0x000ee20008000a00 */
[----:B------:R-:W-:Y:S01]  /*0c40*/  CS2R R6, SRZ ;  /* 0x0000000000067805 */ /* 0x000fe2000001ff00 */
[----:B------:R-:W3:Y:S02]  /*0c50*/  LDCU.64 UR8, c[0x0][0x3b0] ;  /* 0x00007600ff0877ac */ /* 0x000ee40008000a00 */
[----:B---3--:R-:W-:-:S04]  /*0c60*/  UISETP.GE.U32.AND UP0, UPT, UR4, UR8, UPT ;  /* 0x000000080400728c */ /* 0x008fc8000bf06070 */
[----:B------:R-:W-:-:S09]  /*0c70*/  UISETP.GE.U32.AND.EX UP0, UPT, UR5, UR9, UPT, UP0 ;  /* 0x000000090500728c */ /* 0x000fd2000bf06100 */
[----:B------:R-:W-:Y:S05]  /*0c80*/  BRA.U UP0, `(.L_x_7) ;  /* 0x0000000900b47547 */ /* 0x000fea000b800000 */
[----:B------:R-:W-:-:S13]  /*0c90*/  ISETP.GT.AND P0, PT, R5, RZ, PT ;  /* 0x000000ff0500720c */ /* 0x000fda0003f04270 */
[----:B------:R-:W-:Y:S05]  /*0ca0*/  @P0 BRA `(.L_x_8) ;  /* 0x0000000000480947 */ /* 0x000fea0003800000 */
[----:B-12-4-:R-:W1:Y:S01]  /*0cb0*/  LDC.64 R10, c[0x0][0x398] ;  /* 0x0000e600ff0a7b82 */ /* 0x016e620000000a00 */
[----:B------:R-:W-:Y:S01]  /*0cc0*/  IMAD.MOV.U32 R8, RZ, RZ, 0x7f7fffff ;  /* 0x7f7fffffff087424 */ /* 0x000fe200078e00ff */
[----:B------:R-:W-:-:S06]  /*0cd0*/  CS2R R6, SRZ ;  /* 0x0000000000067805 */ /* 0x000fcc000001ff00 */
[----:B------:R-:W2:Y:S02]  /*0ce0*/  LDC.64 R12, c[0x0][0x3c8] ;  /* 0x0000f200ff0c7b82 */ /* 0x000ea40000000a00 */
.L_x_9:
[----:B-1----:R-:W-:-:S04]  /*0cf0*/  LEA R4, P0, R2, R10, 0x2 ;  /* 0x0000000a02047211 */ /* 0x002fc800078010ff */
[----:B------:R-:W-:-:S05]  /*0d00*/  LEA.HI.X R5, R2, R11, R3, 0x2, P0 ;  /* 0x0000000b02057211 */ /* 0x000fca00000f1403 */
[----:B------:R-:W3:Y:S01]  /*0d10*/  LDG.E R4, desc[UR10][R4.64] ;  /* 0x0000000a04047981 */ /* 0x000ee2000c1e1900 */
[----:B------:R-:W-:-:S04]  /*0d20*/  FSETP.GT.AND P0, PT, R8, RZ, PT ;  /* 0x000000ff0800720b */ /* 0x000fc80003f04000 */
[----:B---3--:R-:W-:-:S04]  /*0d30*/  ISETP.EQ.AND P0, PT, R4, RZ, P0 ;  /* 0x000000ff0400720c */ /* 0x008fc80000702270 */
[C---:B------:R-:W-:Y:S02]  /*0d40*/  SEL R6, R2.reuse, R6, P0 ;  /* 0x0000000602067207 */ /* 0x040fe40000000000 */
[----:B--2---:R-:W-:Y:S02]  /*0d50*/  IADD3 R2, P1, PT, R2, R12, RZ ;  /* 0x0000000c02027210 */ /* 0x004fe40007f3e0ff */
[C---:B------:R-:W-:Y:S02]  /*0d60*/  SEL R7, R3.reuse, R7, P0 ;  /* 0x0000000703077207 */ /* 0x040fe40000000000 */
[----:B------:R-:W-:Y:S01]  /*0d70*/  FSEL R8, R8, RZ, !P0 ;  /* 0x000000ff08087208 */ /* 0x000fe20004000000 */
[----:B------:R-:W-:Y:S01]  /*0d80*/  IMAD.X R3, R3, 0x1, R13, P1 ;  /* 0x0000000103037824 */ /* 0x000fe200008e060d */
[----:B------:R-:W-:-:S04]  /*0d90*/  ISETP.GE.U32.AND P1, PT, R2, UR8, PT ;  /* 0x0000000802007c0c */ /* 0x000fc8000bf26070 */
[----:B------:R-:W-:-:S13]  /*0da0*/  ISETP.GE.U32.AND.EX P1, PT, R3, UR9, PT, P1 ;  /* 0x0000000903007c0c */ /* 0x000fda000bf26110 */
[----:B------:R-:W-:Y:S05]  /*0db0*/  @!P1 BRA `(.L_x_9) ;  /* 0xfffffffc00cc9947 */ /* 0x000fea000383ffff */
[----:B------:R-:W-:Y:S05]  /*0dc0*/  BRA `(.L_x_7) ;  /* 0x0000000800647947 */ /* 0x000fea0003800000 */
.L_x_8:
[C---:B------:R-:W-:Y:S01]  /*0dd0*/  LOP3.LUT R5, R4.reuse, 0xffff, RZ, 0xc0, !PT ;  /* 0x0000ffff04057812 */ /* 0x040fe200078ec0ff */
[----:B------:R-:W-:Y:S01]  /*0de0*/  IMAD.MOV.U32 R17, RZ, RZ, 0x7f7fffff ;  /* 0x7f7fffffff117424 */ /* 0x000fe200078e00ff */
[C---:B------:R-:W-:Y:S02]  /*0df0*/  LOP3.LUT R19, R4.reuse, 0x7, RZ, 0xc0, !PT ;  /* 0x0000000704137812 */ /* 0x040fe400078ec0ff */
[----:B------:R-:W-:Y:S02]  /*0e00*/  CS2R R6, SRZ ;  /* 0x0000000000067805 */ /* 0x000fe4000001ff00 */
[----:B------:R-:W-:Y:S01]  /*0e10*/  SHF.R.U32.HI R5, RZ, 0x3, R5 ;  /* 0x00000003ff057819 */ /* 0x000fe20000011605 */
[----:B------:R-:W-:Y:S01]  /*0e20*/  USHF.L.U64.HI UR5, UR8, 0x2, UR9 ;  /* 0x0000000208057899 */ /* 0x000fe20008010209 */
[C---:B------:R-:W-:Y:S01]  /*0e30*/  LOP3.LUT R16, R4.reuse, 0x78, RZ, 0xc0, !PT ;  /* 0x0000007804107812 */ /* 0x040fe200078ec0ff */
[----:B------:R-:W-:Y:S02]  /*0e40*/  USHF.L.U32 UR4, UR8, 0x2, URZ ;  /* 0x0000000208047899 */ /* 0x000fe400080006ff */
[----:B------:R-:W-:Y:S01]  /*0e50*/  IMAD.SHL.U32 R18, R5, 0x8, RZ ;  /* 0x0000000805127824 */ /* 0x000fe200078e00ff */
[----:B------:R-:W-:-:S04]  /*0e60*/  LOP3.LUT R5, R4, 0x3, RZ, 0xc0, !PT ;  /* 0x0000000304057812 */ /* 0x000fc800078ec0ff */
[----:B------:R-:W-:-:S05]  /*0e70*/  LOP3.LUT R18, R18, 0x78, RZ, 0xe2, !PT ;  /* 0x0000007812127812 */ /* 0x000fca00078ee2ff */
[----:B------:R-:W-:-:S07]  /*0e80*/  IMAD.MOV R18, RZ, RZ, -R18 ;  /* 0x000000ffff127224 */ /* 0x000fce00078e0a12 */
.L_x_15:
[----:B-12-4-:R-:W1:Y:S02]  /*0e90*/  LDC.64 R8, c[0x0][0x398] ;  /* 0x0000e600ff087b82 */ /* 0x016e640000000a00 */
[----:B-1----:R-:W-:-:S04]  /*0ea0*/  LEA R8, P0, R2, R8, 0x2 ;  /* 0x0000000802087211 */ /* 0x002fc800078010ff */
[----:B------:R-:W-:-:S05]  /*0eb0*/  LEA.HI.X R9, R2, R9, R3, 0x2, P0 ;  /* 0x0000000902097211 */ /* 0x000fca00000f1403 */
[----:B------:R-:W2:Y:S02]  /*0ec0*/  LDG.E R8, desc[UR10][R8.64] ;  /* 0x0000000a08087981 */ /* 0x000ea4000c1e1900 */
[----:B--2---:R-:W-:-:S13]  /*0ed0*/  ISETP.NE.AND P0, PT, R8, RZ, PT ;  /* 0x000000ff0800720c */ /* 0x004fda0003f05270 */
[----:B------:R-:W-:Y:S05]  /*0ee0*/  @P0 BRA `(.L_x_10) ;  /* 0x0000000800000947 */ /* 0x000fea0003800000 */
[----:B------:R-:W1:Y:S01]  /*0ef0*/  LDCU UR6, c[0x0][0x3c0] ;  /* 0x00007800ff0677ac */ /* 0x000e620008000800 */
[----:B------:R-:W-:Y:S02]  /*0f00*/  IMAD.MOV.U32 R20, RZ, RZ, RZ ;  /* 0x000000ffff147224 */ /* 0x000fe400078e00ff */
[----:B------:R-:W-:Y:S01]  /*0f10*/  IMAD.MOV.U32 R22, RZ, RZ, RZ ;  /* 0x000000ffff167224 */ /* 0x000fe200078e00ff */
[----:B-1----:R-:W-:-:S09]  /*0f20*/  UISETP.GE.U32.AND UP0, UPT, UR6, 0x8, UPT ;  /* 0x000000080600788c */ /* 0x002fd2000bf06070 */
[----:B------:R-:W-:Y:S05]  /*0f30*/  BRA.U !UP0, `(.L_x_11) ;  /* 0x0000000108d87547 */ /* 0x000fea000b800000 */
[----:B------:R-:W1:Y:S01]  /*0f40*/  LDC.64 R8, c[0x0][0x380] ;  /* 0x0000e000ff087b82 */ /* 0x000e620000000a00 */
[----:B------:R-:W-:Y:S02]  /*0f50*/  VIADD R21, R1, 0x10 ;  /* 0x0000001001157836 */ /* 0x000fe40000000000 */
[----:B------:R-:W-:Y:S02]  /*0f60*/  IMAD.MOV.U32 R20, RZ, RZ, RZ ;  /* 0x000000ffff147224 */ /* 0x000fe400078e00ff */
[----:B------:R-:W-:Y:S01]  /*0f70*/  IMAD.MOV.U32 R24, RZ, RZ, R18 ;  /* 0x000000ffff187224 */ /* 0x000fe200078e0012 */
[----:B-1----:R-:W-:-:S04]  /*0f80*/  LEA R22, P0, R2, R8, 0x2 ;  /* 0x0000000802167211 */ /* 0x002fc800078010ff */
[----:B------:R-:W-:-:S09]  /*0f90*/  LEA.HI.X R23, R2, R9, R3, 0x2, P0 ;  /* 0x0000000902177211 */ /* 0x000fd200000f1403 */
.L_x_12:
[----:B------:R-:W2:Y:S01]  /*0fa0*/  LDL.128 R8, [R21+-0x10] ;  /* 0xfffff00015087983 */ /* 0x000ea20000100c00 */
[----:B------:R-:W-:-:S03]  /*0fb0*/  IADD3 R14, P0, PT, R22, UR4, RZ ;  /* 0x00000004160e7c10 */ /* 0x000fc6000ff1e0ff */
[----:B------:R-:W2:Y:S01]  /*0fc0*/  LDG.E R13, desc[UR10][R22.64] ;  /* 0x0000000a160d7981 */ /* 0x000ea2000c1e1900 */
[----:B------:R-:W-:-:S05]  /*0fd0*/  IADD3.X R15, PT, PT, R23, UR5, RZ, P0, !PT ;  /* 0x00000005170f7c10 */ /* 0x000fca00087fe4ff */
[----:B------:R-:W3:Y:S01]  /*0fe0*/  LDG.E R12, desc[UR10][R14.64] ;  /* 0x0000000a0e0c7981 */ /* 0x000ee2000c1e1900 */
[----:B------:R-:W-:-:S04]  /*0ff0*/  IADD3 R28, P0, PT, R14, UR4, RZ ;  /* 0x000000040e1c7c10 */ /* 0x000fc8000ff1e0ff */
[----:B------:R-:W-:Y:S02]  /*1000*/  IADD3.X R29, PT, PT, R15, UR5, RZ, P0, !PT ;  /* 0x000000050f1d7c10 */ /* 0x000fe400087fe4ff */
[----:B------:R-:W-:-:S03]  /*1010*/  IADD3 R26, P0, PT, R28, UR4, RZ ;  /* 0x000000041c1a7c10 */ /* 0x000fc6000ff1e0ff */
[----:B------:R-:W4:Y:S01]  /*1020*/  LDG.E R25, desc[UR10][R28.64] ;  /* 0x0000000a1c197981 */ /* 0x000f22000c1e1900 */
[----:B------:R-:W-:Y:S01]  /*1030*/  IADD3.X R27, PT, PT, R29, UR5, RZ, P0, !PT ;  /* 0x000000051d1b7c10 */ /* 0x000fe200087fe4ff */
[----:B--2---:R-:W-:Y:S01]  /*1040*/  FADD R13, R13, -R8 ;  /* 0x800000080d0d7221 */ /* 0x004fe20000000000 */
[----:B------:R-:W-:-:S03]  /*1050*/  IADD3 R8, P0, PT, R26, UR4, RZ ;  /* 0x000000041a087c10 */ /* 0x000fc6000ff1e0ff */
[----:B------:R-:W-:Y:S02]  /*1060*/  FFMA R13, R13, R13, R20 ;  /* 0x0000000d0d0d7223 */ /* 0x000fe40000000014 */
[----:B------:R1:W2:Y:S01]  /*1070*/  LDG.E R20, desc[UR10][R26.64] ;  /* 0x0000000a1a147981 */ /* 0x0002a2000c1e1900 */
[----:B---3--:R-:W-:Y:S01]  /*1080*/  FADD R12, -R9, R12 ;  /* 0x0000000c090c7221 */ /* 0x008fe20000000100 */
[----:B------:R-:W-:-:S03]  /*1090*/  IADD3.X R9, PT, PT, R27, UR5, RZ, P0, !PT ;  /* 0x000000051b097c10 */ /* 0x000fc600087fe4ff */
[----:B-1----:R-:W-:Y:S02]  /*10a0*/  FFMA R26, R12, R12, R13 ;  /* 0x0000000c0c1a7223 */ /* 0x002fe4000000000d */
[----:B------:R1:W3:Y:S04]  /*10b0*/  LDG.E R27, desc[UR10][R8.64] ;  /* 0x0000000a081b7981 */ /* 0x0002e8000c1e1900 */
[----:B------:R-:W3:Y:S01]  /*10c0*/  LDL.128 R12, [R21] ;  /* 0x00000000150c7983 */ /* 0x000ee20000100c00 */
[----:B------:R-:W-:Y:S01]  /*10d0*/  IADD3 R28, P0, PT, R8, UR4, RZ ;  /* 0x00000004081c7c10 */ /* 0x000fe2000ff1e0ff */
[----:B----4-:R-:W-:-:S03]  /*10e0*/  FADD R25, -R10, R25 ;  /* 0x000000190a197221 */ /* 0x010fc60000000100 */
[----:B------:R-:W-:Y:S02]  /*10f0*/  IADD3.X R29, PT, PT, R9, UR5, RZ, P0, !PT ;  /* 0x00000005091d7c10 */ /* 0x000fe400087fe4ff */
[----:B------:R-:W-:Y:S01]  /*1100*/  IADD3 R10, P0, PT, R28, UR4, RZ ;  /* 0x000000041c0a7c10 */ /* 0x000fe2000ff1e0ff */
[----:B------:R-:W-:Y:S02]  /*1110*/  FFMA R25, R25, R25, R26 ;  /* 0x0000001919197223 */ /* 0x000fe4000000001a */
[----:B------:R-:W4:Y:S01]  /*1120*/  LDG.E R26, desc[UR10][R28.64] ;  /* 0x0000000a1c1a7981 */ /* 0x000f22000c1e1900 */
[----:B--2---:R-:W-:Y:S01]  /*1130*/  FADD R20, -R11, R20 ;  /* 0x000000140b147221 */ /* 0x004fe20000000100 */
[----:B------:R-:W-:Y:S02]  /*1140*/  IADD3.X R11, PT, PT, R29, UR5, RZ, P0, !PT ;  /* 0x000000051d0b7c10 */ /* 0x000fe400087fe4ff */
[----:B-1----:R-:W-:Y:S01]  /*1150*/  IADD3 R8, P0, PT, R10, UR4, RZ ;  /* 0x000000040a087c10 */ /* 0x002fe2000ff1e0ff */
[----:B------:R-:W-:-:S02]  /*1160*/  FFMA R20, R20, R20, R25 ;  /* 0x0000001414147223 */ /* 0x000fc40000000019 */
[----:B------:R-:W2:Y:S01]  /*1170*/  LDG.E R25, desc[UR10][R10.64] ;  /* 0x0000000a0a197981 */ /* 0x000ea2000c1e1900 */
[----:B------:R-:W-:Y:S01]  /*1180*/  IADD3.X R9, PT, PT, R11, UR5, RZ, P0, !PT ;  /* 0x000000050b097c10 */ /* 0x000fe200087fe4ff */
[----:B---3--:R-:W-:-:S04]  /*1190*/  FADD R27, R27, -R12 ;  /* 0x8000000c1b1b7221 */ /* 0x008fc80000000000 */
[----:B------:R1:W3:Y:S01]  /*11a0*/  LDG.E R12, desc[UR10][R8.64] ;  /* 0x0000000a080c7981 */ /* 0x0002e2000c1e1900 */
[----:B------:R-:W-:Y:S01]  /*11b0*/  VIADD R24, R24, 0x8 ;  /* 0x0000000818187836 */ /* 0x000fe20000000000 */
[----:B-1----:R-:W1:Y:S04]  /*11c0*/  LDC.64 R8, c[0x0][0x3b0] ;  /* 0x0000ec00ff087b82 */ /* 0x002e680000000a00 */
[----:B------:R-:W-:Y:S01]  /*11d0*/  ISETP.NE.AND P0, PT, R24, RZ, PT ;  /* 0x000000ff1800720c */ /* 0x000fe20003f05270 */
[----:B------:R-:W-:Y:S01]  /*11e0*/  FFMA R20, R27, R27, R20 ;  /* 0x0000001b1b147223 */ /* 0x000fe20000000014 */
[----:B----4-:R-:W-:-:S04]  /*11f0*/  FADD R13, -R13, R26 ;  /* 0x0000001a0d0d7221 */ /* 0x010fc80000000100 */
[----:B------:R-:W-:Y:S01]  /*1200*/  FFMA R20, R13, R13, R20 ;  /* 0x0000000d0d147223 */ /* 0x000fe20000000014 */
[----:B------:R-:W-:Y:S01]  /*1210*/  VIADD R21, R21, 0x20 ;  /* 0x0000002015157836 */ /* 0x000fe20000000000 */
[----:B-1----:R-:W-:-:S04]  /*1220*/  LEA R22, P1, R8, R22, 0x5 ;  /* 0x0000001608167211 */ /* 0x002fc800078228ff */
[----:B------:R-:W-:Y:S01]  /*1230*/  LEA.HI.X R23, R8, R23, R9, 0x5, P1 ;  /* 0x0000001708177211 */ /* 0x000fe200008f2c09 */
[----:B--2---:R-:W-:-:S04]  /*1240*/  FADD R25, -R14, R25 ;  /* 0x000000190e197221 */ /* 0x004fc80000000100 */
[----:B------:R-:W-:Y:S01]  /*1250*/  FFMA R20, R25, R25, R20 ;  /* 0x0000001919147223 */ /* 0x000fe20000000014 */
[----:B---3--:R-:W-:-:S04]  /*1260*/  FADD R15, -R15, R12 ;  /* 0x0000000c0f0f7221 */ /* 0x008fc80000000100 */
[----:B------:R-:W-:Y:S01]  /*1270*/  FFMA R20, R15, R15, R20 ;  /* 0x0000000f0f147223 */ /* 0x000fe20000000014 */
[----:B------:R-:W-:Y:S06]  /*1280*/  @P0 BRA `(.L_x_12) ;  /* 0xfffffffc00440947 */ /* 0x000fec000383ffff */
[----:B------:R-:W-:-:S07]  /*1290*/  IMAD.MOV.U32 R22, RZ, RZ, R16 ;  /* 0x000000ffff167224 */ /* 0x000fce00078e0010 */
.L_x_11:
[----:B------:R-:W-:-:S13]  /*12a0*/  ISETP.NE.AND P0, PT, R19, RZ, PT ;  /* 0x000000ff1300720c */ /* 0x000fda0003f05270 */
[----:B------:R-:W-:Y:S05]  /*12b0*/  @!P0 BRA `(.L_x_13) ;  /* 0x0000000000fc8947 */ /* 0x000fea0003800000 */
[----:B------:R-:W-:Y:S01]  /*12c0*/  VIADD R8, R19, 0xffffffff ;  /* 0xffffffff13087836 */ /* 0x000fe20000000000 */
[----:B------:R-:W-:-:S04]  /*12d0*/  ISETP.NE.AND P0, PT, R5, RZ, PT ;  /* 0x000000ff0500720c */ /* 0x000fc80003f05270 */
[----:B------:R-:W-:-:S13]  /*12e0*/  ISETP.GE.U32.AND P1, PT, R8, 0x3, PT ;  /* 0x000000030800780c */ /* 0x000fda0003f26070 */
[----:B------:R-:W-:Y:S05]  /*12f0*/  @!P1 BRA `(.L_x_14) ;  /* 0x0000000000709947 */ /* 0x000fea0003800000 */
[----:B------:R-:W1:Y:S01]  /*1300*/  LDC.64 R8, c[0x0][0x380] ;  /* 0x0000e000ff087b82 */ /* 0x000e620000000a00 */
[----:B------:R-:W2:Y:S01]  /*1310*/  LDCU.64 UR6, c[0x0][0x3b0] ;  /* 0x00007600ff0677ac */ /* 0x000ea20008000a00 */
[C---:B------:R-:W-:Y:S02]  /*1320*/  IMAD R23, R22.reuse, 0x4, R1 ;  /* 0x0000000416177824 */ /* 0x040fe400078e0201 */
[----:B--2---:R-:W-:-:S04]  /*1330*/  IMAD.WIDE.U32 R10, R22, UR6, R2 ;  /* 0x00000006160a7c25 */ /* 0x004fc8000f8e0002 */
[----:B------:R-:W-:Y:S01]  /*1340*/  IMAD R11, R22, UR7, R11 ;  /* 0x00000007160b7c24 */ /* 0x000fe2000f8e020b */
[----:B-1----:R-:W-:-:S04]  /*1350*/  LEA R26, P1, R10, R8, 0x2 ;  /* 0x000000080a1a7211 */ /* 0x002fc800078210ff */
[----:B------:R-:W-:Y:S02]  /*1360*/  LEA.HI.X R27, R10, R9, R11, 0x2, P1 ;  /* 0x000000090a1b7211 */ /* 0x000fe400008f140b */
[----:B------:R-:W-:Y:S01]  /*1370*/  IADD3 R24, P1, PT, R26, UR4, RZ ;  /* 0x000000041a187c10 */ /* 0x000fe2000ff3e0ff */
[----:B------:R-:W2:Y:S03]  /*1380*/  LDL.64 R8, [R23] ;  /* 0x0000000017087983 */ /* 0x000ea60000100a00 */
[----:B------:R-:W-:Y:S01]  /*1390*/  IADD3.X R25, PT, PT, R27, UR5, RZ, P1, !PT ;  /* 0x000000051b197c10 */ /* 0x000fe20008ffe4ff */
[----:B------:R-:W3:Y:S01]  /*13a0*/  LDL.64 R10, [R23+0x8] ;  /* 0x00000800170a7983 */ /* 0x000ee20000100a00 */
[----:B------:R-:W-:-:S03]  /*13b0*/  IADD3 R14, P1, PT, R24, UR4, RZ ;  /* 0x00000004180e7c10 */ /* 0x000fc6000ff3e0ff */
[----:B------:R-:W2:Y:S01]  /*13c0*/  LDG.E R27, desc[UR10][R26.64] ;  /* 0x0000000a1a1b7981 */ /* 0x000ea2000c1e1900 */
[----:B------:R-:W-:Y:S02]  /*13d0*/  IADD3.X R15, PT, PT, R25, UR5, RZ, P1, !PT ;  /* 0x00000005190f7c10 */ /* 0x000fe40008ffe4ff */
[----:B------:R-:W-:Y:S01]  /*13e0*/  IADD3 R12, P1, PT, R14, UR4, RZ ;  /* 0x000000040e0c7c10 */ /* 0x000fe2000ff3e0ff */
[----:B------:R-:W4:Y:S03]  /*13f0*/  LDG.E R24, desc[UR10][R24.64] ;  /* 0x0000000a18187981 */ /* 0x000f26000c1e1900 */
[----:B------:R-:W-:Y:S01]  /*1400*/  IADD3.X R13, PT, PT, R15, UR5, RZ, P1, !PT ;  /* 0x000000050f0d7c10 */ /* 0x000fe20008ffe4ff */
[----:B------:R-:W3:Y:S04]  /*1410*/  LDG.E R21, desc[UR10][R14.64] ;  /* 0x0000000a0e157981 */ /* 0x000ee8000c1e1900 */
[----:B------:R-:W5:Y:S01]  /*1420*/  LDG.E R12, desc[UR10][R12.64] ;  /* 0x0000000a0c0c7981 */ /* 0x000f62000c1e1900 */
[----:B------:R-:W-:-:S02]  /*1430*/  VIADD R22, R22, 0x4 ;  /* 0x0000000416167836 */ /* 0x000fc40000000000 */
[----:B--2---:R-:W-:-:S04]  /*1440*/  FADD R29, R27, -R8 ;  /* 0x800000081b1d7221 */ /* 0x004fc80000000000 */
[----:B------:R-:W-:Y:S01]  /*1450*/  FFMA R20, R29, R29, R20 ;  /* 0x0000001d1d147223 */ /* 0x000fe20000000014 */
[----:B----4-:R-:W-:Y:S01]  /*1460*/  FADD R9, R24, -R9 ;  /* 0x8000000918097221 */ /* 0x010fe20000000000 */
[----:B---3--:R-:W-:-:S03]  /*1470*/  FADD R21, R21, -R10 ;  /* 0x8000000a15157221 */ /* 0x008fc60000000000 */
[----:B------:R-:W-:Y:S01]  /*1480*/  FFMA R20, R9, R9, R20 ;  /* 0x0000000909147223 */ /* 0x000fe20000000014 */
[----:B-----5:R-:W-:-:S03]  /*1490*/  FADD R11, R12, -R11 ;  /* 0x8000000b0c0b7221 */ /* 0x020fc60000000000 */
[----:B------:R-:W-:-:S04]  /*14a0*/  FFMA R20, R21, R21, R20 ;  /* 0x0000001515147223 */ /* 0x000fc80000000014 */
[----:B------:R-:W-:-:S07]  /*14b0*/  FFMA R20, R11, R11, R20 ;  /* 0x0000000b0b147223 */ /* 0x000fce0000000014 */
.L_x_14:
[----:B------:R-:W-:Y:S05]  /*14c0*/  @!P0 BRA `(.L_x_13) ;  /* 0x0000000000788947 */ /* 0x000fea0003800000 */
[----:B------:R-:W-:Y:S02]  /*14d0*/  ISETP.NE.AND P1, PT, R5, 0x1, PT ;  /* 0x000000010500780c */ /* 0x000fe40003f25270 */
[----:B------:R-:W-:-:S11]  /*14e0*/  LOP3.LUT P0, RZ, R4, 0x1, RZ, 0xc0, !PT ;  /* 0x0000000104ff7812 */ /* 0x000fd6000780c0ff */
[----:B------:R-:W1:Y:S08]  /*14f0*/  @P1 LDC.64 R8, c[0x0][0x3b0] ;  /* 0x0000ec00ff081b82 */ /* 0x000e700000000a00 */
[----:B------:R-:W2:Y:S08]  /*1500*/  @P1 LDC.64 R10, c[0x0][0x380] ;  /* 0x0000e000ff0a1b82 */ /* 0x000eb00000000a00 */
[----:B------:R-:W3:Y:S08]  /*1510*/  @P0 LDC.64 R12, c[0x0][0x3b0] ;  /* 0x0000ec00ff0c0b82 */ /* 0x000ef00000000a00 */
[----:B------:R-:W4:Y:S01]  /*1520*/  @P0 LDC.64 R14, c[0x0][0x380] ;  /* 0x0000e000ff0e0b82 */ /* 0x000f220000000a00 */
[----:B-1----:R-:W-:-:S04]  /*1530*/  @P1 IMAD.WIDE.U32 R24, R22, R8, R2 ;  /* 0x0000000816181225 */ /* 0x002fc800078e0002 */
[C---:B------:R-:W-:Y:S02]  /*1540*/  @P1 IMAD R9, R22.reuse, R9, R25 ;  /* 0x0000000916091224 */ /* 0x040fe400078e0219 */
[----:B------:R-:W-:Y:S01]  /*1550*/  @P1 IMAD R8, R22, 0x4, R1 ;  /* 0x0000000416081824 */ /* 0x000fe200078e0201 */
[----:B--2---:R-:W-:Y:S01]  /*1560*/  @P1 LEA R10, P2, R24, R10, 0x2 ;  /* 0x0000000a180a1211 */ /* 0x004fe200078410ff */
[----:B------:R-:W-:-:S03]  /*1570*/  @P1 VIADD R22, R22, 0x2 ;  /* 0x0000000216161836 */ /* 0x000fc60000000000 */
[----:B------:R-:W-:Y:S02]  /*1580*/  @P1 LEA.HI.X R11, R24, R11, R9, 0x2, P2 ;  /* 0x0000000b180b1211 */ /* 0x000fe400010f1409 */
[----:B------:R-:W-:Y:S01]  /*1590*/  @P1 IADD3 R24, P2, PT, R10, UR4, RZ ;  /* 0x000000040a181c10 */ /* 0x000fe2000ff5e0ff */
[----:B------:R-:W2:Y:S01]  /*15a0*/  @P1 LDL.64 R8, [R8] ;  /* 0x0000000008081983 */ /* 0x000ea20000100a00 */
[C---:B---3--:R-:W-:Y:S02]  /*15b0*/  @P0 IMAD.WIDE.U32 R26, R22.reuse, R12, R2 ;  /* 0x0000000c161a0225 */ /* 0x048fe400078e0002 */
[----:B------:R-:W-:Y:S02]  /*15c0*/  @P1 IADD3.X R25, PT, PT, R11, UR5, RZ, P2, !PT ;  /* 0x000000050b191c10 */ /* 0x000fe400097fe4ff */
[----:B------:R-:W-:Y:S01]  /*15d0*/  @P0 IMAD R13, R22, R13, R27 ;  /* 0x0000000d160d0224 */ /* 0x000fe200078e021b */
[----:B------:R-:W2:Y:S01]  /*15e0*/  @P1 LDG.E R11, desc[UR10][R10.64] ;  /* 0x0000000a0a0b1981 */ /* 0x000ea2000c1e1900 */
[----:B----4-:R-:W-:Y:S01]  /*15f0*/  @P0 LEA R14, P2, R26, R14, 0x2 ;  /* 0x0000000e1a0e0211 */ /* 0x010fe200078410ff */
[----:B------:R-:W-:-:S02]  /*1600*/  @P0 IMAD R12, R22, 0x4, R1 ;  /* 0x00000004160c0824 */ /* 0x000fc400078e0201 */
[----:B------:R-:W3:Y:S01]  /*1610*/  @P1 LDG.E R24, desc[UR10][R24.64] ;  /* 0x0000000a18181981 */ /* 0x000ee2000c1e1900 */
[----:B------:R-:W-:-:S03]  /*1620*/  @P0 LEA.HI.X R15, R26, R15, R13, 0x2, P2 ;  /* 0x0000000f1a0f0211 */ /* 0x000fc600010f140d */
[----:B------:R-:W4:Y:S04]  /*1630*/  @P0 LDL R13, [R12] ;  /* 0x000000000c0d0983 */ /* 0x000f280000100800 */
[----:B------:R-:W4:Y:S01]  /*1640*/  @P0 LDG.E R14, desc[UR10][R14.64] ;  /* 0x0000000a0e0e0981 */ /* 0x000f22000c1e1900 */
[----:B--2---:R-:W-:-:S04]  /*1650*/  @P1 FADD R21, R11, -R8 ;  /* 0x800000080b151221 */ /* 0x004fc80000000000 */
[----:B------:R-:W-:Y:S01]  /*1660*/  @P1 FFMA R21, R21, R21, R20 ;  /* 0x0000001515151223 */ /* 0x000fe20000000014 */
[----:B---3--:R-:W-:-:S04]  /*1670*/  @P1 FADD R22, R24, -R9 ;  /* 0x8000000918161221 */ /* 0x008fc80000000000 */
[----:B------:R-:W-:Y:S01]  /*1680*/  @P1 FFMA R20, R22, R22, R21 ;  /* 0x0000001616141223 */ /* 0x000fe20000000015 */
[----:B----4-:R-:W-:-:S04]  /*1690*/  @P0 FADD R13, R14, -R13 ;  /* 0x8000000d0e0d0221 */ /* 0x010fc80000000000 */
[----:B------:R-:W-:-:S07]  /*16a0*/  @P0 FFMA R20, R13, R13, R20 ;  /* 0x0000000d0d140223 */ /* 0x000fce0000000014 */
.L_x_13:
[----:B------:R-:W-:-:S04]  /*16b0*/  FSETP.GEU.AND P0, PT, R20, R17, PT ;  /* 0x000000111400720b */ /* 0x000fc80003f0e000 */
[----:B------:R-:W-:Y:S02]  /*16c0*/  FSEL R17, R20, R17, !P0 ;  /* 0x0000001114117208 */ /* 0x000fe40004000000 */
[----:B------:R-:W-:Y:S02]  /*16d0*/  SEL R6, R2, R6, !P0 ;  /* 0x0000000602067207 */ /* 0x000fe40004000000 */
[----:B------:R-:W-:-:S07]  /*16e0*/  SEL R7, R3, R7, !P0 ;  /* 0x0000000703077207 */ /* 0x000fce0004000000 */
.L_x_10:
[----:B------:R-:W1:Y:S01]  /*16f0*/  LDC.64 R8, c[0x0][0x3c8] ;  /* 0x0000f200ff087b82 */ /* 0x000e620000000a00 */
[----:B------:R-:W2:Y:S01]  /*1700*/  LDCU.64 UR8, c[0x0][0x3b0] ;  /* 0x00007600ff0877ac */ /* 0x000ea20008000a00 */
[----:B-1----:R-:W-:-:S05]  /*1710*/  IADD3 R2, P0, PT, R2, R8, RZ ;  /* 0x0000000802027210 */ /* 0x002fca0007f1e0ff */
[----:B------:R-:W-:Y:S01]  /*1720*/  IMAD.X R3, R3, 0x1, R9, P0 ;  /* 0x0000000103037824 */ /* 0x000fe200000e0609 */
[----:B--2---:R-:W-:-:S04]  /*1730*/  ISETP.GE.U32.AND P0, PT, R2, UR8, PT ;  /* 0x0000000802007c0c */ /* 0x004fc8000bf06070 */
[----:B------:R-:W-:-:S13]  /*1740*/  ISETP.GE.U32.AND.EX P0, PT, R3, UR9, PT, P0 ;  /* 0x0000000903007c0c */ /* 0x000fda000bf06100 */
[----:B------:R-:W-:Y:S05]  /*1750*/  @!P0 BRA `(.L_x_15) ;  /* 0xfffffff400cc8947 */ /* 0x000fea000383ffff */
.L_x_7:
[----:B------:R-:W3:Y:S02]  /*1760*/  LDCU UR7, c[0x0][0x3c4] ;  /* 0x00007880ff0777ac */ /* 0x000ee40008000800 */
[----:B---3--:R-:W-:-:S06]  /*1770*/  UISETP.GE.AND UP0, UPT, UR7, 0x1, UPT ;  /* 0x000000010700788c */ /* 0x008fcc000bf06270 */
[----:B------:R-:W-:-:S13]  /*1780*/  PLOP3.LUT P0, PT, PT, PT, UP0, 0x80, 0x8 ;  /* 0x000000000008781c */ /* 0x000fda0003f0f008 */
[----:B0-----:R-:W-:Y:S05]  /*1790*/  @!P0 EXIT ;  /* 0x000000000000894d */ /* 0x001fea0003800000 */
[----:B------:R-:W-:Y:S01]  /*17a0*/  UISETP.GE.U32.AND UP0, UPT, UR7, 0x8, UPT ;  /* 0x000000080700788c */ /* 0x000fe2000bf06070 */
[----:B------:R-:W-:Y:S01]  /*17b0*/  UMOV UR4, URZ ;  /* 0x000000ff00047c82 */ /* 0x000fe20008000000 */
[----:B------:R-:W0:Y:S07]  /*17c0*/  LDCU.64 UR24, c[0x0][0x3b8] ;  /* 0x00007700ff1877ac */ /* 0x000e2e0008000a00 */
[----:B------:R-:W-:Y:S05]  /*17d0*/  BRA.U !UP0, `(.L_x_16) ;  /* 0x0000000508247547 */ /* 0x000fea000b800000 */
[----:B------:R-:W3:Y:S01]  /*17e0*/  LDCU.64 UR20, c[0x0][0x3a8] ;  /* 0x00007500ff1477ac */ /* 0x000ee20008000a00 */
[----:B------:R-:W5:Y:S01]  /*17f0*/  LDCU.64 UR22, c[0x0][0x388] ;  /* 0x00007100ff1677ac */ /* 0x000f620008000a00 */
[----:B------:R-:W-:Y:S02]  /*1800*/  UIMAD.WIDE.U32 UR16, UR8, 0x4, URZ ;  /* 0x00000004081078a5 */ /* 0x000fe4000f8e00ff */
[----:B------:R-:W-:Y:S02]  /*1810*/  USHF.L.U32 UR6, UR9, 0x2, URZ ;  /* 0x0000000209067899 */ /* 0x000fe400080006ff */
[----:B0-----:R-:W-:Y:S02]  /*1820*/  UIMAD.WIDE.U32 UR18, UR24, 0x4, URZ ;  /* 0x00000004181278a5 */ /* 0x001fe4000f8e00ff */
[----:B------:R-:W-:Y:S02]  /*1830*/  USHF.L.U32 UR5, UR25, 0x2, URZ ;  /* 0x0000000219057899 */ /* 0x000fe400080006ff */
[----:B------:R-:W-:Y:S01]  /*1840*/  ULOP3.LUT UR4, UR7, 0x7ffffff8, URZ, 0xc0, !UPT ;  /* 0x7ffffff807047892 */ /* 0x000fe2000f8ec0ff */
[----:B---3--:R-:W-:Y:S01]  /*1850*/  LEA R4, P0, R0, UR20, 0x2 ;  /* 0x0000001400047c11 */ /* 0x008fe2000f8010ff */
[----:B------:R-:W-:-:S02]  /*1860*/  USHF.L.U64.HI UR15, UR24, 0x5, UR25 ;  /* 0x00000005180f7899 */ /* 0x000fc40008010219 */
[----:B------:R-:W-:Y:S01]  /*1870*/  USHF.L.U64.HI UR14, UR8, 0x5, UR9 ;  /* 0x00000005080e7899 */ /* 0x000fe20008010209 */
[----:B-----5:R-:W-:Y:S01]  /*1880*/  LEA R2, P1, R6, UR22, 0x2 ;  /* 0x0000001606027c11 */ /* 0x020fe2000f8210ff */
[----:B------:R-:W-:Y:S01]  /*1890*/  USHF.L.U32 UR13, UR8, 0x5, URZ ;  /* 0x00000005080d7899 */ /* 0x000fe200080006ff */
[----:B------:R-:W-:Y:S01]  /*18a0*/  LEA.HI.X R3, R0, UR21, RZ, 0x2, P0 ;  /* 0x0000001500037c11 */ /* 0x000fe200080f14ff */
[----:B------:R-:W-:Y:S01]  /*18b0*/  UIADD3 UR6, UPT, UPT, UR17, UR6, URZ ;  /* 0x0000000611067290 */ /* 0x000fe2000fffe0ff */
[----:B------:R-:W-:Y:S01]  /*18c0*/  LEA.HI.X R5, R6, UR23, R7, 0x2, P1 ;  /* 0x0000001706057c11 */ /* 0x000fe200088f1407 */
[----:B------:R-:W-:Y:S02]  /*18d0*/  UIADD3 UR5, UPT, UPT, UR19, UR5, URZ ;  /* 0x0000000513057290 */ /* 0x000fe4000fffe0ff */
[----:B------:R-:W-:-:S12]  /*18e0*/  UIADD3 UR12, UPT, UPT, -UR4, URZ, URZ ;  /* 0x000000ff040c7290 */ /* 0x000fd8000fffe1ff */
.L_x_17:
[----:B-123--:R-:W-:Y:S02]  /*18f0*/  IMAD.MOV.U32 R8, RZ, RZ, R2 ;  /* 0x000000ffff087224 */ /* 0x00efe400078e0002 */
[----:B----4-:R-:W-:-:S05]  /*1900*/  IMAD.MOV.U32 R9, RZ, RZ, R5 ;  /* 0x000000ffff097224 */ /* 0x010fca00078e0005 */
[----:B------:R0:W2:Y:S01]  /*1910*/  LDG.E R21, desc[UR10][R8.64] ;  /* 0x0000000a08157981 */ /* 0x0000a2000c1e1900 */
[----:B------:R-:W-:-:S04]  /*1920*/  IADD3 R10, P0, PT, R2, UR16, RZ ;  /* 0x00000010020a7c10 */ /* 0x000fc8000ff1e0ff */
[----:B------:R-:W-:Y:S01]  /*1930*/  IADD3.X R11, PT, PT, R5, UR6, RZ, P0, !PT ;  /* 0x00000006050b7c10 */ /* 0x000fe200087fe4ff */
[----:B0-----:R-:W-:Y:S02]  /*1940*/  IMAD.MOV.U32 R8, RZ, RZ, R4 ;  /* 0x000000ffff087224 */ /* 0x001fe400078e0004 */
[----:B------:R-:W-:-:S05]  /*1950*/  IMAD.MOV.U32 R9, RZ, RZ, R3 ;  /* 0x000000ffff097224 */ /* 0x000fca00078e0003 */
[----:B--2---:R0:W-:Y:S04]  /*1960*/  STG.E desc[UR10][R8.64], R21 ;  /* 0x0000001508007986 */ /* 0x0041e8000c10190a */
[----:B------:R-:W2:Y:S01]  /*1970*/  LDG.E R23, desc[UR10][R10.64] ;  /* 0x0000000a0a177981 */ /* 0x000ea2000c1e1900 */
[----:B------:R-:W-:Y:S02]  /*1980*/  IADD3 R12, P0, PT, R4, UR18, RZ ;  /* 0x00000012040c7c10 */ /* 0x000fe4000ff1e0ff */
[----:B------:R-:W-:Y:S02]  /*1990*/  IADD3 R14, P1, PT, R10, UR16, RZ ;  /* 0x000000100a0e7c10 */ /* 0x000fe4000ff3e0ff */
[----:B------:R-:W-:Y:S02]  /*19a0*/  IADD3.X R13, PT, PT, R3, UR5, RZ, P0, !PT ;  /* 0x00000005030d7c10 */ /* 0x000fe400087fe4ff */
[----:B------:R-:W-:-:S03]  /*19b0*/  IADD3.X R15, PT, PT, R11, UR6, RZ, P1, !PT ;  /* 0x000000060b0f7c10 */ /* 0x000fc60008ffe4ff */
[----:B--2---:R1:W-:Y:S04]  /*19c0*/  STG.E desc[UR10][R12.64], R23 ;  /* 0x000000170c007986 */ /* 0x0043e8000c10190a */
[----:B------:R-:W2:Y:S01]  /*19d0*/  LDG.E R25, desc[UR10][R14.64] ;  /* 0x0000000a0e197981 */ /* 0x000ea2000c1e1900 */
[----:B------:R-:W-:Y:S02]  /*19e0*/  IADD3 R16, P0, PT, R12, UR18, RZ ;  /* 0x000000120c107c10 */ /* 0x000fe4000ff1e0ff */
[----:B------:R-:W-:Y:S02]  /*19f0*/  IADD3 R18, P1, PT, R14, UR16, RZ ;  /* 0x000000100e127c10 */ /* 0x000fe4000ff3e0ff */
[----:B------:R-:W-:Y:S02]  /*1a00*/  IADD3.X R17, PT, PT, R13, UR5, RZ, P0, !PT ;  /* 0x000000050d117c10 */ /* 0x000fe400087fe4ff */
[----:B------:R-:W-:-:S03]  /*1a10*/  IADD3.X R19, PT, PT, R15, UR6, RZ, P1, !PT ;  /* 0x000000060f137c10 */ /* 0x000fc60008ffe4ff */
[----:B--2---:R2:W-:Y:S04]  /*1a20*/  STG.E desc[UR10][R16.64], R25 ;  /* 0x0000001910007986 */ /* 0x0045e8000c10190a */
[----:B0-----:R-:W3:Y:S01]  /*1a30*/  LDG.E R21, desc[UR10][R18.64] ;  /* 0x0000000a12157981 */ /* 0x001ee2000c1e1900 */
[----:B------:R-:W-:Y:S02]  /*1a40*/  IADD3 R8, P0, PT, R16, UR18, RZ ;  /* 0x0000001210087c10 */ /* 0x000fe4000ff1e0ff */
[----:B------:R-:W-:Y:S02]  /*1a50*/  IADD3 R10, P1, PT, R18, UR16, RZ ;  /* 0x00000010120a7c10 */ /* 0x000fe4000ff3e0ff */
[----:B------:R-:W-:Y:S02]  /*1a60*/  IADD3.X R9, PT, PT, R17, UR5, RZ, P0, !PT ;  /* 0x0000000511097c10 */ /* 0x000fe400087fe4ff */
[----:B------:R-:W-:-:S03]  /*1a70*/  IADD3.X R11, PT, PT, R19, UR6, RZ, P1, !PT ;  /* 0x00000006130b7c10 */ /* 0x000fc60008ffe4ff */
[----:B---3--:R0:W-:Y:S04]  /*1a80*/  STG.E desc[UR10][R8.64], R21 ;  /* 0x0000001508007986 */ /* 0x0081e8000c10190a */
[----:B-1----:R-:W3:Y:S01]  /*1a90*/  LDG.E R23, desc[UR10][R10.64] ;  /* 0x0000000a0a177981 */ /* 0x002ee2000c1e1900 */
[----:B------:R-:W-:Y:S02]  /*1aa0*/  IADD3 R12, P0, PT, R8, UR18, RZ ;  /* 0x00000012080c7c10 */ /* 0x000fe4000ff1e0ff */
[----:B------:R-:W-:Y:S02]  /*1ab0*/  IADD3 R14, P1, PT, R10, UR16, RZ ;  /* 0x000000100a0e7c10 */ /* 0x000fe4000ff3e0ff */
[----:B------:R-:W-:Y:S02]  /*1ac0*/  IADD3.X R13, PT, PT, R9, UR5, RZ, P0, !PT ;  /* 0x00000005090d7c10 */ /* 0x000fe400087fe4ff */
[----:B------:R-:W-:-:S03]  /*1ad0*/  IADD3.X R15, PT, PT, R11, UR6, RZ, P1, !PT ;  /* 0x000000060b0f7c10 */ /* 0x000fc60008ffe4ff */
[----:B---3--:R1:W-:Y:S04]  /*1ae0*/  STG.E desc[UR10][R12.64], R23 ;  /* 0x000000170c007986 */ /* 0x0083e8000c10190a */
[----:B--2---:R-:W2:Y:S01]  /*1af0*/  LDG.E R25, desc[UR10][R14.64] ;  /* 0x0000000a0e197981 */ /* 0x004ea2000c1e1900 */
[----:B------:R-:W-:Y:S02]  /*1b00*/  IADD3 R16, P0, PT, R12, UR18, RZ ;  /* 0x000000120c107c10 */ /* 0x000fe4000ff1e0ff */
[----:B------:R-:W-:Y:S02]  /*1b10*/  IADD3 R18, P1, PT, R14, UR16, RZ ;  /* 0x000000100e127c10 */ /* 0x000fe4000ff3e0ff */
[----:B------:R-:W-:Y:S02]  /*1b20*/  IADD3.X R17, PT, PT, R13, UR5, RZ, P0, !PT ;  /* 0x000000050d117c10 */ /* 0x000fe400087fe4ff */
[----:B------:R-:W-:-:S03]  /*1b30*/  IADD3.X R19, PT, PT, R15, UR6, RZ, P1, !PT ;  /* 0x000000060f137c10 */ /* 0x000fc60008ffe4ff */
[----:B--2---:R3:W-:Y:S04]  /*1b40*/  STG.E desc[UR10][R16.64], R25 ;  /* 0x0000001910007986 */ /* 0x0047e8000c10190a */
[----:B0-----:R-:W2:Y:S01]  /*1b50*/  LDG.E R21, desc[UR10][R18.64] ;  /* 0x0000000a12157981 */ /* 0x001ea2000c1e1900 */
[----:B------:R-:W-:Y:S02]  /*1b60*/  IADD3 R8, P0, PT, R16, UR18, RZ ;  /* 0x0000001210087c10 */ /* 0x000fe4000ff1e0ff */
[----:B------:R-:W-:Y:S02]  /*1b70*/  IADD3 R10, P1, PT, R18, UR16, RZ ;  /* 0x00000010120a7c10 */ /* 0x000fe4000ff3e0ff */
[----:B------:R-:W-:Y:S02]  /*1b80*/  IADD3.X R9, PT, PT, R17, UR5, RZ, P0, !PT ;  /* 0x0000000511097c10 */ /* 0x000fe400087fe4ff */
[----:B------:R-:W-:-:S03]  /*1b90*/  IADD3.X R11, PT, PT, R19, UR6, RZ, P1, !PT ;  /* 0x00000006130b7c10 */ /* 0x000fc60008ffe4ff */
[----:B--2---:R3:W-:Y:S04]  /*1ba0*/  STG.E desc[UR10][R8.64], R21 ;  /* 0x0000001508007986 */ /* 0x0047e8000c10190a */
[----:B------:R-:W2:Y:S01]  /*1bb0*/  LDG.E R11, desc[UR10][R10.64] ;  /* 0x0000000a0a0b7981 */ /* 0x000ea2000c1e1900 */
[----:B-1----:R-:W-:Y:S01]  /*1bc0*/  IADD3 R12, P0, PT, R8, UR18, RZ ;  /* 0x00000012080c7c10 */ /* 0x002fe2000ff1e0ff */
[----:B------:R-:W-:Y:S01]  /*1bd0*/  UIADD3 UR12, UPT, UPT, UR12, 0x8, URZ ;  /* 0x000000080c0c7890 */ /* 0x000fe2000fffe0ff */
[----:B------:R-:W-:Y:S01]  /*1be0*/  IMAD.U32 R15, RZ, RZ, UR24 ;  /* 0x00000018ff0f7e24 */ /* 0x000fe2000f8e00ff */
[----:B------:R-:W-:Y:S02]  /*1bf0*/  IADD3 R2, P1, PT, R2, UR13, RZ ;  /* 0x0000000d02027c10 */ /* 0x000fe4000ff3e0ff */
[----:B------:R-:W-:Y:S01]  /*1c00*/  IADD3.X R13, PT, PT, R9, UR5, RZ, P0, !PT ;  /* 0x00000005090d7c10 */ /* 0x000fe200087fe4ff */
[----:B------:R-:W-:Y:S01]  /*1c10*/  UISETP.NE.AND UP0, UPT, UR12, URZ, UPT ;  /* 0x000000ff0c00728c */ /* 0x000fe2000bf05270 */
[----:B------:R-:W-:-:S02]  /*1c20*/  LEA R4, P0, R15, R4, 0x5 ;  /* 0x000000040f047211 */ /* 0x000fc400078028ff */
[----:B------:R-:W-:Y:S02]  /*1c30*/  IADD3.X R5, PT, PT, R5, UR14, RZ, P1, !PT ;  /* 0x0000000e05057c10 */ /* 0x000fe40008ffe4ff */
[----:B------:R-:W-:Y:S01]  /*1c40*/  IADD3.X R3, PT, PT, R3, UR15, RZ, P0, !PT ;  /* 0x0000000f03037c10 */ /* 0x000fe200087fe4ff */
[----:B--2---:R3:W-:Y:S03]  /*1c50*/  STG.E desc[UR10][R12.64], R11 ;  /* 0x0000000b0c007986 */ /* 0x0047e6000c10190a */
[----:B------:R-:W-:Y:S05]  /*1c60*/  BRA.U UP0, `(.L_x_17) ;  /* 0xfffffffd00207547 */ /* 0x000fea000b83ffff */
.L_x_16:
[----:B------:R-:W-:-:S06]  /*1c70*/  ULOP3.LUT UR5, UR7, 0x7, URZ, 0xc0, !UPT ;  /* 0x0000000707057892 */ /* 0x000fcc000f8ec0ff */
[----:B------:R-:W-:-:S13]  /*1c80*/  ISETP.NE.AND P0, PT, RZ, UR5, PT ;  /* 0x00000005ff007c0c */ /* 0x000fda000bf05270 */
[----:B0-----:R-:W-:Y:S05]  /*1c90*/  @!P0 EXIT ;  /* 0x000000000000894d */ /* 0x001fea0003800000 */
[----:B------:R-:W-:Y:S02]  /*1ca0*/  UISETP.GE.U32.AND UP0, UPT, UR5, 0x4, UPT ;  /* 0x000000040500788c */ /* 0x000fe4000bf06070 */
[----:B------:R-:W-:-:S07]  /*1cb0*/  ULOP3.LUT UR5, UR7, 0x3, URZ, 0xc0, !UPT ;  /* 0x0000000307057892 */ /* 0x000fce000f8ec0ff */
[----:B------:R-:W-:Y:S05]  /*1cc0*/  BRA.U !UP0, `(.L_x_18) ;  /* 0x0000000108a07547 */ /* 0x000fea000b800000 */
[----:B------:R-:W0:Y:S01]  /*1cd0*/  LDCU.64 UR12, c[0x0][0x388] ;  /* 0x00007100ff0c77ac */ /* 0x000e220008000a00 */
[----:B------:R-:W-:Y:S02]  /*1ce0*/  IMAD.U32 R3, RZ, RZ, UR4 ;  /* 0x00000004ff037e24 */ /* 0x000fe4000f8e00ff */
[----:B------:R-:W-:Y:S02]  /*1cf0*/  IMAD.U32 R5, RZ, RZ, UR4 ;  /* 0x00000004ff057e24 */ /* 0x000fe4000f8e00ff */
[----:B------:R-:W-:-:S04]  /*1d00*/  IMAD.WIDE.U32 R2, R3, UR8, R6 ;  /* 0x0000000803027c25 */ /* 0x000fc8000f8e0006 */
[----:B------:R-:W-:Y:S01]  /*1d10*/  IMAD R3, R5, UR9, R3 ;  /* 0x0000000905037c24 */ /* 0x000fe2000f8e0203 */
[----:B0-----:R-:W-:-:S04]  /*1d20*/  LEA R4, P0, R2, UR12, 0x2 ;  /* 0x0000000c02047c11 */ /* 0x001fc8000f8010ff */
[----:B------:R-:W-:Y:S01]  /*1d30*/  LEA.HI.X R5, R2, UR13, R3, 0x2, P0 ;  /* 0x0000000d02057c11 */ /* 0x000fe200080f1403 */
[----:B------:R-:W0:Y:S04]  /*1d40*/  LDCU.64 UR12, c[0x0][0x3a8] ;  /* 0x00007500ff0c77ac */ /* 0x000e280008000a00 */
[----:B-1----:R-:W5:Y:S01]  /*1d50*/  LDG.E R15, desc[UR10][R4.64] ;  /* 0x0000000a040f7981 */ /* 0x002f62000c1e1900 */
[----:B--234-:R-:W-:Y:S01]  /*1d60*/  IMAD.U32 R9, RZ, RZ, UR4 ;  /* 0x00000004ff097e24 */ /* 0x01cfe2000f8e00ff */
[----:B------:R-:W-:Y:S01]  /*1d70*/  USHF.L.U32 UR14, UR8, 0x2, URZ ;  /* 0x00000002080e7899 */ /* 0x000fe200080006ff */
[----:B------:R-:W-:Y:S01]  /*1d80*/  IMAD.MOV.U32 R2, RZ, RZ, R0 ;  /* 0x000000ffff027224 */ /* 0x000fe200078e0000 */
[----:B------:R-:W-:Y:S01]  /*1d90*/  USHF.L.U64.HI UR6, UR8, 0x2, UR9 ;  /* 0x0000000208067899 */ /* 0x000fe20008010209 */
[----:B------:R-:W-:-:S03]  /*1da0*/  IMAD.MOV.U32 R3, RZ, RZ, RZ ;  /* 0x000000ffff037224 */ /* 0x000fc600078e00ff */
[----:B------:R-:W-:Y:S01]  /*1db0*/  IADD3 R10, P1, PT, R4, UR14, RZ ;  /* 0x0000000e040a7c10 */ /* 0x000fe2000ff3e0ff */
[----:B------:R-:W-:-:S03]  /*1dc0*/  IMAD.WIDE.U32 R2, R9, UR24, R2 ;  /* 0x0000001809027c25 */ /* 0x000fc6000f8e0002 */
[----:B------:R-:W-:Y:S01]  /*1dd0*/  IADD3.X R11, PT, PT, R5, UR6, RZ, P1, !PT ;  /* 0x00000006050b7c10 */ /* 0x000fe20008ffe4ff */
[----:B------:R-:W-:Y:S01]  /*1de0*/  IMAD R3, R9, UR25, R3 ;  /* 0x0000001909037c24 */ /* 0x000fe2000f8e0203 */
[----:B0-----:R-:W-:-:S04]  /*1df0*/  LEA R8, P0, R2, UR12, 0x2 ;  /* 0x0000000c02087c11 */ /* 0x001fc8000f8010ff */
[----:B------:R-:W-:-:S05]  /*1e00*/  LEA.HI.X R9, R2, UR13, R3, 0x2, P0 ;  /* 0x0000000d02097c11 */ /* 0x000fca00080f1403 */
[----:B-----5:R0:W-:Y:S04]  /*1e10*/  STG.E desc[UR10][R8.64], R15 ;  /* 0x0000000f08007986 */ /* 0x0201e8000c10190a */
[----:B------:R-:W2:Y:S01]  /*1e20*/  LDG.E R17, desc[UR10][R10.64] ;  /* 0x0000000a0a117981 */ /* 0x000ea2000c1e1900 */
[----:B------:R-:W-:Y:S01]  /*1e30*/  USHF.L.U32 UR13, UR24, 0x2, URZ ;  /* 0x00000002180d7899 */ /* 0x000fe200080006ff */
[----:B------:R-:W-:Y:S01]  /*1e40*/  IADD3 R4, P1, PT, R10, UR14, RZ ;  /* 0x0000000e0a047c10 */ /* 0x000fe2000ff3e0ff */
[----:B------:R-:W-:-:S03]  /*1e50*/  USHF.L.U64.HI UR12, UR24, 0x2, UR25 ;  /* 0x00000002180c7899 */ /* 0x000fc60008010219 */
[----:B------:R-:W-:Y:S02]  /*1e60*/  IADD3.X R5, PT, PT, R11, UR6, RZ, P1, !PT ;  /* 0x000000060b057c10 */ /* 0x000fe40008ffe4ff */
[----:B------:R-:W-:-:S04]  /*1e70*/  IADD3 R2, P0, PT, R8, UR13, RZ ;  /* 0x0000000d08027c10 */ /* 0x000fc8000ff1e0ff */
[----:B------:R-:W-:-:S05]  /*1e80*/  IADD3.X R3, PT, PT, R9, UR12, RZ, P0, !PT ;  /* 0x0000000c09037c10 */ /* 0x000fca00087fe4ff */
[----:B--2---:R1:W-:Y:S04]  /*1e90*/  STG.E desc[UR10][R2.64], R17 ;  /* 0x0000001102007986 */ /* 0x0043e8000c10190a */
[----:B------:R-:W2:Y:S01]  /*1ea0*/  LDG.E R19, desc[UR10][R4.64] ;  /* 0x0000000a04137981 */ /* 0x000ea2000c1e1900 */
[----:B------:R-:W-:Y:S02]  /*1eb0*/  IADD3 R12, P0, PT, R2, UR13, RZ ;  /* 0x0000000d020c7c10 */ /* 0x000fe4000ff1e0ff */
[----:B0-----:R-:W-:Y:S02]  /*1ec0*/  IADD3 R8, P1, PT, R4, UR14, RZ ;  /* 0x0000000e04087c10 */ /* 0x001fe4000ff3e0ff */
[----:B------:R-:W-:Y:S02]  /*1ed0*/  IADD3.X R13, PT, PT, R3, UR12, RZ, P0, !PT ;  /* 0x0000000c030d7c10 */ /* 0x000fe400087fe4ff */
[----:B------:R-:W-:-:S03]  /*1ee0*/  IADD3.X R9, PT, PT, R5, UR6, RZ, P1, !PT ;  /* 0x0000000605097c10 */ /* 0x000fc60008ffe4ff */
[----:B--2---:R1:W-:Y:S04]  /*1ef0*/  STG.E desc[UR10][R12.64], R19 ;  /* 0x000000130c007986 */ /* 0x0043e8000c10190a */
[----:B------:R-:W2:Y:S01]  /*1f00*/  LDG.E R9, desc[UR10][R8.64] ;  /* 0x0000000a08097981 */ /* 0x000ea2000c1e1900 */
[----:B------:R-:W-:Y:S01]  /*1f10*/  IADD3 R10, P0, PT, R12, UR13, RZ ;  /* 0x0000000d0c0a7c10 */ /* 0x000fe2000ff1e0ff */
[----:B------:R-:W-:-:S03]  /*1f20*/  UIADD3 UR4, UPT, UPT, UR4, 0x4, URZ ;  /* 0x0000000404047890 */ /* 0x000fc6000fffe0ff */
[----:B------:R-:W-:-:S05]  /*1f30*/  IADD3.X R11, PT, PT, R13, UR12, RZ, P0, !PT ;  /* 0x0000000c0d0b7c10 */ /* 0x000fca00087fe4ff */
[----:B--2---:R1:W-:Y:S04]  /*1f40*/  STG.E desc[UR10][R10.64], R9 ;  /* 0x000000090a007986 */ /* 0x0043e8000c10190a */
.L_x_18:
[----:B------:R-:W-:-:S13]  /*1f50*/  ISETP.NE.AND P0, PT, RZ, UR5, PT ;  /* 0x00000005ff007c0c */ /* 0x000fda000bf05270 */
[----:B------:R-:W-:Y:S05]  /*1f60*/  @!P0 EXIT ;  /* 0x000000000000894d */ /* 0x000fea0003800000 */
[----:B------:R-:W-:-:S09]  /*1f70*/  UISETP.NE.AND UP0, UPT, UR5, 0x1, UPT ;  /* 0x000000010500788c */ /* 0x000fd2000bf05270 */
[----:B------:R-:W-:Y:S05]  /*1f80*/  BRA.U !UP0, `(.L_x_19) ;  /* 0x0000000108787547 */ /* 0x000fea000b800000 */
[----:B------:R-:W0:Y:S01]  /*1f90*/  LDCU.64 UR12, c[0x0][0x388] ;  /* 0x00007100ff0c77ac */ /* 0x000e220008000a00 */
[----:B------:R-:W-:Y:S02]  /*1fa0*/  IMAD.U32 R5, RZ, RZ, UR4 ;  /* 0x00000004ff057e24 */ /* 0x000fe4000f8e00ff */
[----:B-1----:R-:W-:Y:S02]  /*1fb0*/  IMAD.U32 R3, RZ, RZ, UR4 ;  /* 0x00000004ff037e24 */ /* 0x002fe4000f8e00ff */
[----:B------:R-:W-:-:S04]  /*1fc0*/  IMAD.WIDE.U32 R4, R5, UR8, R6 ;  /* 0x0000000805047c25 */ /* 0x000fc8000f8e0006 */
[----:B------:R-:W-:Y:S01]  /*1fd0*/  IMAD R3, R3, UR9, R5 ;  /* 0x0000000903037c24 */ /* 0x000fe2000f8e0205 */
[----:B0-----:R-:W-:-:S04]  /*1fe0*/  LEA R2, P0, R4, UR12, 0x2 ;  /* 0x0000000c04027c11 */ /* 0x001fc8000f8010ff */
[----:B------:R-:W-:Y:S01]  /*1ff0*/  LEA.HI.X R3, R4, UR13, R3, 0x2, P0 ;  /* 0x0000000d04037c11 */ /* 0x000fe200080f1403 */
[----:B------:R-:W0:Y:S04]  /*2000*/  LDCU.64 UR12, c[0x0][0x3a8] ;  /* 0x00007500ff0c77ac */ /* 0x000e280008000a00 */
[----:B---3--:R1:W3:Y:S01]  /*2010*/  LDG.E R13, desc[UR10][R2.64] ;  /* 0x0000000a020d7981 */ /* 0x0082e2000c1e1900 */
[----:B--2---:R-:W-:Y:S02]  /*2020*/  IMAD.U32 R11, RZ, RZ, UR4 ;  /* 0x00000004ff0b7e24 */ /* 0x004fe4000f8e00ff */
[----:B------:R-:W-:Y:S02]  /*2030*/  IMAD.MOV.U32 R4, RZ, RZ, R0 ;  /* 0x000000ffff047224 */ /* 0x000fe400078e0000 */
[----:B------:R-:W-:-:S02]  /*2040*/  IMAD.MOV.U32 R5, RZ, RZ, RZ ;  /* 0x000000ffff057224 */ /* 0x000fc400078e00ff */
[----:B------:R-:W-:Y:S02]  /*2050*/  IMAD.U32 R15, RZ, RZ, UR8 ;  /* 0x00000008ff0f7e24 */ /* 0x000fe4000f8e00ff */
[----:B----4-:R-:W-:Y:S02]  /*2060*/  IMAD.U32 R9, RZ, RZ, UR4 ;  /* 0x00000004ff097e24 */ /* 0x010fe4000f8e00ff */
[----:B------:R-:W-:Y:S01]  /*2070*/  IMAD.WIDE.U32 R10, R11, UR24, R4 ;  /* 0x000000180b0a7c25 */ /* 0x000fe2000f8e0004 */
[----:B------:R-:W-:-:S03]  /*2080*/  LEA R8, P0, R15, R2, 0x2 ;  /* 0x000000020f087211 */ /* 0x000fc600078010ff */
[----:B------:R-:W-:Y:S01]  /*2090*/  IMAD R5, R9, UR25, R11 ;  /* 0x0000001909057c24 */ /* 0x000fe2000f8e020b */
[----:B0-----:R-:W-:Y:S01]  /*20a0*/  LEA R4, P1, R10, UR12, 0x2 ;  /* 0x0000000c0a047c11 */ /* 0x001fe2000f8210ff */
[----:B-1----:R-:W-:-:S03]  /*20b0*/  IMAD.U32 R2, RZ, RZ, UR9 ;  /* 0x00000009ff027e24 */ /* 0x002fc6000f8e00ff */
[----:B------:R-:W-:Y:S02]  /*20c0*/  LEA.HI.X R5, R10, UR13, R5, 0x2, P1 ;  /* 0x0000000d0a057c11 */ /* 0x000fe400088f1405 */
[----:B------:R-:W-:-:S03]  /*20d0*/  LEA.HI.X R9, R15, R3, R2, 0x2, P0 ;  /* 0x000000030f097211 */ /* 0x000fc600000f1402 */
[----:B---3--:R0:W-:Y:S04]  /*20e0*/  STG.E desc[UR10][R4.64], R13 ;  /* 0x0000000d04007986 */ /* 0x0081e8000c10190a */
[----:B------:R-:W2:Y:S01]  /*20f0*/  LDG.E R9, desc[UR10][R8.64] ;  /* 0x0000000a08097981 */ /* 0x000ea2000c1e1900 */
[----:B------:R-:W-:Y:S01]  /*2100*/  IMAD.U32 R3, RZ, RZ, UR24 ;  /* 0x00000018ff037e24 */ /* 0x000fe2000f8e00ff */
[----:B------:R-:W-:Y:S01]  /*2110*/  UIADD3 UR4, UPT, UPT, UR4, 0x2, URZ ;  /* 0x0000000204047890 */ /* 0x000fe2000fffe0ff */
[----:B------:R-:W-:-:S03]  /*2120*/  IMAD.U32 R11, RZ, RZ, UR24 ;  /* 0x00000018ff0b7e24 */ /* 0x000fc6000f8e00ff */
[----:B------:R-:W-:Y:S01]  /*2130*/  LEA R2, P0, R3, R4, 0x2 ;  /* 0x0000000403027211 */ /* 0x000fe200078010ff */
[----:B------:R-:W-:-:S05]  /*2140*/  IMAD.U32 R3, RZ, RZ, UR25 ;  /* 0x00000019ff037e24 */ /* 0x000fca000f8e00ff */
[----:B------:R-:W-:-:S05]  /*2150*/  LEA.HI.X R3, R11, R5, R3, 0x2, P0 ;  /* 0x000000050b037211 */ /* 0x000fca00000f1403 */
[----:B--2---:R0:W-:Y:S02]  /*2160*/  STG.E desc[UR10][R2.64], R9 ;  /* 0x0000000902007986 */ /* 0x0041e4000c10190a */
.L_x_19:
[----:B------:R-:W-:-:S04]  /*2170*/  ULOP3.LUT UR5, UR7, 0x1, URZ, 0xc0, !UPT ;  /* 0x0000000107057892 */ /* 0x000fc8000f8ec0ff */
[----:B------:R-:W-:-:S06]  /*2180*/  UISETP.NE.U32.AND UP0, UPT, UR5, 0x1, UPT ;  /* 0x000000010500788c */ /* 0x000fcc000bf05070 */
[----:B------:R-:W-:-:S13]  /*2190*/  PLOP3.LUT P0, PT, PT, PT, UP0, 0x80, 0x8 ;  /* 0x000000000008781c */ /* 0x000fda0003f0f008 */
[----:B------:R-:W-:Y:S05]  /*21a0*/  @P0 EXIT ;  /* 0x000000000000094d */ /* 0x000fea0003800000 */
[----:B------:R-:W5:Y:S01]  /*21b0*/  LDCU.64 UR6, c[0x0][0x388] ;  /* 0x00007100ff0677ac */ /* 0x000f620008000a00 */
[----:B01----:R-:W-:Y:S02]  /*21c0*/  IMAD.U32 R3, RZ, RZ, UR4 ;  /* 0x00000004ff037e24 */ /* 0x003fe4000f8e00ff */
[----:B------:R-:W-:Y:S02]  /*21d0*/  IMAD.U32 R5, RZ, RZ, UR4 ;  /* 0x00000004ff057e24 */ /* 0x000fe4000f8e00ff */
[----:B------:R-:W-:-:S04]  /*21e0*/  IMAD.WIDE.U32 R2, R3, UR8, R6 ;  /* 0x0000000803027c25 */ /* 0x000fc8000f8e0006 */
[----:B------:R-:W-:Y:S01]  /*21f0*/  IMAD R3, R5, UR9, R3 ;  /* 0x0000000905037c24 */ /* 0x000fe2000f8e0203 */
[----:B-----5:R-:W-:-:S04]  /*2200*/  LEA R4, P0, R2, UR6, 0x2 ;  /* 0x0000000602047c11 */ /* 0x020fc8000f8010ff */
[----:B------:R-:W-:Y:S01]  /*2210*/  LEA.HI.X R5, R2, UR7, R3, 0x2, P0 ;  /* 0x0000000702057c11 */ /* 0x000fe200080f1403 */
[----:B------:R-:W0:Y:S05]  /*2220*/  LDCU.64 UR6, c[0x0][0x3a8] ;  /* 0x00007500ff0677ac */ /* 0x000e2a0008000a00 */
[----:B------:R-:W5:Y:S01]  /*2230*/  LDG.E R5, desc[UR10][R4.64] ;  /* 0x0000000a04057981 */ /* 0x000f62000c1e1900 */
[----:B------:R-:W-:Y:S02]  /*2240*/  IMAD.U32 R7, RZ, RZ, UR4 ;  /* 0x00000004ff077e24 */ /* 0x000fe4000f8e00ff */
[----:B------:R-:W-:Y:S02]  /*2250*/  IMAD.MOV.U32 R2, RZ, RZ, R0 ;  /* 0x000000ffff027224 */ /* 0x000fe400078e0000 */
[----:B------:R-:W-:-:S02]  /*2260*/  IMAD.MOV.U32 R3, RZ, RZ, RZ ;  /* 0x000000ffff037224 */ /* 0x000fc400078e00ff */
[----:B--234-:R-:W-:Y:S02]  /*2270*/  IMAD.U32 R9, RZ, RZ, UR4 ;  /* 0x00000004ff097e24 */ /* 0x01cfe4000f8e00ff */
[----:B------:R-:W-:-:S04]  /*2280*/  IMAD.WIDE.U32 R2, R7, UR24, R2 ;  /* 0x0000001807027c25 */ /* 0x000fc8000f8e0002 */
[----:B------:R-:W-:Y:S01]  /*2290*/  IMAD R3, R9, UR25, R3 ;  /* 0x0000001909037c24 */ /* 0x000fe2000f8e0203 */
[----:B0-----:R-:W-:-:S04]  /*22a0*/  LEA R6, P0, R2, UR6, 0x2 ;  /* 0x0000000602067c11 */ /* 0x001fc8000f8010ff */
[----:B------:R-:W-:-:S05]  /*22b0*/  LEA.HI.X R7, R2, UR7, R3, 0x2, P0 ;  /* 0x0000000702077c11 */ /* 0x000fca00080f1403 */
[----:B-----5:R-:W-:Y:S01]  /*22c0*/  STG.E desc[UR10][R6.64], R5 ;  /* 0x0000000506007986 */ /* 0x020fe2000c10190a */
[----:B------:R-:W-:Y:S05]  /*22d0*/  EXIT ;  /* 0x000000000000794d */ /* 0x000fea0003800000 */
.L_x_20:
[----:B------:R-:W-:-:S00]  /*22e0*/  BRA `(.L_x_20) ;  /* 0xfffffffc00fc7947 */ /* 0x000fc0000383ffff */
[----:B------:R-:W-:-:S00]  /*22f0*/  NOP ;  /* 0x0000000000007918 */ /* 0x000fc00000000000 */
        /* <DEDUP_REMOVED lines=8> */
.L_x_49:


//--------------------- .text._Z12infer_kernelPKfS0_S0_PKiS2_Pfmmiimm --------------------------
	.section	.text._Z12infer_kernelPKfS0_S0_PKiS2_Pfmmiimm,"ax",@progbits
	.align	128
        .global         _Z12infer_kernelPKfS0_S0_PKiS2_Pfmmiimm
        .type           _Z12infer_kernelPKfS0_S0_PKiS2_Pfmmiimm,@function
        .size           _Z12infer_kernelPKfS0_S0_PKiS2_Pfmmiimm,(.L_x_50 - _Z12infer_kernelPKfS0_S0_PKiS2_Pfmmiimm)
        .other          _Z12infer_kernelPKfS0_S0_PKiS2_Pfmmiimm,@"STO_CUDA_ENTRY STV_DEFAULT"
_Z12infer_kernelPKfS0_S0_PKiS2_Pfmmiimm:
.text._Z12infer_kernelPKfS0_S0_PKiS2_Pfmmiimm:
[----:B------:R-:W-:Y:S01]  /*0000*/  LDC R1, c[0x0][0x37c] ;  /* 0x0000df00ff017b82 */ /* 0x000fe20000000800 */
[----:B------:R-:W0:Y:S07]  /*0010*/  S2R R3, SR_TID.X ;  /* 0x0000000000037919 */ /* 0x000e2e0000002100 */
[----:B------:R-:W0:Y:S01]  /*0020*/  S2UR UR4, SR_CTAID.X ;  /* 0x00000000000479c3 */ /* 0x000e220000002500 */
[----:B------:R-:W1:Y:S07]  /*0030*/  LDCU UR5, c[0x0][0x3d0] ;  /* 0x00007a00ff0577ac */ /* 0x000e6e0008000800 */
[----:B------:R-:W0:Y:S08]  /*0040*/  LDC R0, c[0x0][0x360] ;  /* 0x0000d800ff007b82 */ /* 0x000e300000000800 */
[----:B------:R-:W2:Y:S01]  /*0050*/  LDC.64 R8, c[0x0][0x3b8] ;  /* 0x0000ee00ff087b82 */ /* 0x000ea20000000a00 */
[----:B-1----:R-:W-:-:S02]  /*0060*/  IMAD.U32 R2, RZ, RZ, UR5 ;  /* 0x00000005ff027e24 */ /* 0x002fc4000f8e00ff */
[----:B0-----:R-:W-:-:S05]  /*0070*/  IMAD R0, R0, UR4, R3 ;  /* 0x0000000400007c24 */ /* 0x001fca000f8e0203 */
[----:B--2---:R-:W-:-:S04]  /*0080*/  ISETP.GE.U32.AND P0, PT, R0, R8, PT ;  /* 0x000000080000720c */ /* 0x004fc80003f06070 */
[----:B------:R-:W-:-:S13]  /*0090*/  ISETP.GE.U32.AND.EX P0, PT, RZ, R9, PT, P0 ;  /* 0x00000009ff00720c */ /* 0x000fda0003f06100 */
        /* <DEDUP_REMOVED lines=8> */
[----:B------:R-:W0:Y:S01]  /*0120*/  LDCU.64 UR4, c[0x0][0x3d0] ;  /* 0x00007a00ff0477ac */ /* 0x000e220008000a00 */
[----:B------:R-:W1:Y:S01]  /*0130*/  LDC R3, c[0x0][0x3d4] ;  /* 0x0000f500ff037b82 */ /* 0x000e620000000800 */
[----:B------:R-:W-:Y:S01]  /*0140*/  CS2R R4, SRZ ;  /* 0x0000000000047805 */ /* 0x000fe2000001ff00 */
[----:B------:R-:W0:Y:S02]  /*0150*/  LDCU.64 UR10, c[0x0][0x3b0] ;  /* 0x00007600ff0a77ac */ /* 0x000e240008000a00 */
[----:B0-----:R-:W-:-:S04]  /*0160*/  UISETP.GE.U32.AND UP0, UPT, UR4, UR10, UPT ;  /* 0x0000000a0400728c */ /* 0x001fc8000bf06070 */
[----:B------:R-:W-:-:S09]  /*0170*/  UISETP.GE.U32.AND.EX UP0, UPT, UR5, UR11, UPT, UP0 ;  /* 0x0000000b0500728c */ /* 0x000fd2000bf06100 */
[----:B------:R-:W-:Y:S05]  /*0180*/  BRA.U UP0, `(.L_x_21) ;  /* 0x0000000d00a07547 */ /* 0x000fea000b800000 */
[----:B------:R-:W0:Y:S02]  /*0190*/  LDCU UR5, c[0x0][0x3c0] ;  /* 0x00007800ff0577ac */ /* 0x000e240008000800 */
[----:B0-----:R-:W-:-:S09]  /*01a0*/  UISETP.GT.AND UP0, UPT, UR5, URZ, UPT ;  /* 0x000000ff0500728c */ /* 0x001fd2000bf04270 */
[----:B------:R-:W-:Y:S05]  /*01b0*/  BRA.U UP0, `(.L_x_22) ;  /* 0x0000000100487547 */ /* 0x000fea000b800000 */
[----:B------:R-:W0:Y:S01]  /*01c0*/  LDC.64 R10, c[0x0][0x398] ;  /* 0x0000e600ff0a7b82 */ /* 0x000e220000000a00 */
[----:B------:R-:W-:Y:S01]  /*01d0*/  IMAD.MOV.U32 R8, RZ, RZ, 0x7f7fffff ;  /* 0x7f7fffffff087424 */ /* 0x000fe200078e00ff */
[----:B------:R-:W-:-:S06]  /*01e0*/  CS2R R4, SRZ ;  /* 0x0000000000047805 */ /* 0x000fcc000001ff00 */
[----:B------:R-:W2:Y:S02]  /*01f0*/  LDC.64 R12, c[0x0][0x3c8] ;  /* 0x0000f200ff0c7b82 */ /* 0x000ea40000000a00 */
.L_x_23:
[----:B0-----:R-:W-:-:S04]  /*0200*/  LEA R6, P0, R2, R10, 0x2 ;  /* 0x0000000a02067211 */ /* 0x001fc800078010ff */
[----:B-1----:R-:W-:-:S05]  /*0210*/  LEA.HI.X R7, R2, R11, R3, 0x2, P0 ;  /* 0x0000000b02077211 */ /* 0x002fca00000f1403 */
        /* <DEDUP_REMOVED lines=12> */
.L_x_22:
[C-C-:B------:R-:W-:Y:S01]  /*02e0*/  SHF.L.U64.HI R6, R8.reuse, 0x5, R9.reuse ;  /* 0x0000000508067819 */ /* 0x140fe20000010209 */
[C---:B------:R-:W-:Y:S01]  /*02f0*/  IMAD.SHL.U32 R7, R8.reuse, 0x4, RZ ;  /* 0x0000000408077824 */ /* 0x040fe200078e00ff */
[----:B------:R-:W-:Y:S01]  /*0300*/  SHF.L.U64.HI R9, R8, 0x2, R9 ;  /* 0x0000000208097819 */ /* 0x000fe20000010209 */
[----:B------:R-:W-:Y:S01]  /*0310*/  IMAD.MOV.U32 R10, RZ, RZ, 0x7f7fffff ;  /* 0x7f7fffffff0a7424 */ /* 0x000fe200078e00ff */
[----:B------:R-:W-:Y:S01]  /*0320*/  CS2R R4, SRZ ;  /* 0x0000000000047805 */ /* 0x000fe2000001ff00 */
[----:B------:R-:W-:Y:S02]  /*0330*/  ULOP3.LUT UR9, UR5, 0x7, URZ, 0xc0, !UPT ;  /* 0x0000000705097892 */ /* 0x000fe4000f8ec0ff */
[----:B------:R-:W-:Y:S02]  /*0340*/  USHF.L.U64.HI UR15, UR10, 0x5, UR11 ;  /* 0x000000050a0f7899 */ /* 0x000fe4000801020b */
[----:B------:R-:W-:Y:S02]  /*0350*/  USHF.L.U32 UR14, UR10, 0x5, URZ ;  /* 0x000000050a0e7899 */ /* 0x000fe400080006ff */
[----:B------:R-:W-:-:S02]  /*0360*/  USHF.L.U64.HI UR8, UR10, 0x2, UR11 ;  /* 0x000000020a087899 */ /* 0x000fc4000801020b */
[----:B------:R-:W-:Y:S02]  /*0370*/  USHF.L.U32 UR7, UR10, 0x2, URZ ;  /* 0x000000020a077899 */ /* 0x000fe400080006ff */
[----:B------:R-:W-:-:S12]  /*0380*/  ULOP3.LUT UR5, UR5, 0x7ffffff8, URZ, 0xc0, !UPT ;  /* 0x7ffffff805057892 */ /* 0x000fd8000f8ec0ff */
.L_x_30:
[----:B------:R-:W0:Y:S02]  /*0390*/  LDC.64 R12, c[0x0][0x398] ;  /* 0x0000e600ff0c7b82 */ /* 0x000e240000000a00 */
[----:B0-----:R-:W-:-:S04]  /*03a0*/  LEA R12, P0, R2, R12, 0x2 ;  /* 0x0000000c020c7211 */ /* 0x001fc800078010ff */
[----:B-1----:R-:W-:-:S05]  /*03b0*/  LEA.HI.X R13, R2, R13, R3, 0x2, P0 ;  /* 0x0000000d020d7211 */ /* 0x002fca00000f1403 */
[----:B------:R-:W2:Y:S02]  /*03c0*/  LDG.E R12, desc[UR12][R12.64] ;  /* 0x0000000c0c0c7981 */ /* 0x000ea4000c1e1900 */
[----:B--2---:R-:W-:-:S13]  /*03d0*/  ISETP.NE.AND P0, PT, R12, RZ, PT ;  /* 0x000000ff0c00720c */ /* 0x004fda0003f05270 */
[----:B------:R-:W-:Y:S05]  /*03e0*/  @P0 BRA `(.L_x_24) ;  /* 0x0000000800ec0947 */ /* 0x000fea0003800000 */
[----:B------:R-:W0:Y:S01]  /*03f0*/  LDCU UR6, c[0x0][0x3c0] ;  /* 0x00007800ff0677ac */ /* 0x000e220008000800 */
[----:B------:R-:W-:Y:S01]  /*0400*/  IMAD.MOV.U32 R25, RZ, RZ, RZ ;  /* 0x000000ffff197224 */ /* 0x000fe200078e00ff */
[----:B------:R-:W-:Y:S01]  /*0410*/  UMOV UR4, URZ ;  /* 0x000000ff00047c82 */ /* 0x000fe20008000000 */
[----:B0-----:R-:W-:-:S09]  /*0420*/  UISETP.GE.U32.AND UP0, UPT, UR6, 0x8, UPT ;  /* 0x000000080600788c */ /* 0x001fd2000bf06070 */
[----:B------:R-:W-:Y:S05]  /*0430*/  BRA.U !UP0, `(.L_x_25) ;  /* 0x0000000508387547 */ /* 0x000fea000b800000 */
[----:B------:R-:W0:Y:S01]  /*0440*/  LDC.64 R22, c[0x0][0x380] ;  /* 0x0000e000ff167b82 */ /* 0x000e220000000a00 */
[----:B------:R-:W1:Y:S01]  /*0450*/  LDCU.64 UR10, c[0x0][0x390] ;  /* 0x00007200ff0a77ac */ /* 0x000e620008000a00 */
[----:B------:R-:W-:Y:S01]  /*0460*/  IMAD.MOV.U32 R25, RZ, RZ, RZ ;  /* 0x000000ffff197224 */ /* 0x000fe200078e00ff */
[----:B------:R-:W-:Y:S01]  /*0470*/  UIADD3 UR4, UPT, UPT, -UR5, URZ, URZ ;  /* 0x000000ff05047290 */ /* 0x000fe2000fffe1ff */
[----:B-1----:R-:W-:-:S04]  /*0480*/  LEA R24, P0, R0, UR10, 0x2 ;  /* 0x0000000a00187c11 */ /* 0x002fc8000f8010ff */
[----:B------:R-:W-:Y:S02]  /*0490*/  LEA.HI.X R11, R0, UR11, RZ, 0x2, P0 ;  /* 0x0000000b000b7c11 */ /* 0x000fe400080f14ff */
[----:B0-----:R-:W-:-:S04]  /*04a0*/  LEA R22, P1, R2, R22, 0x2 ;  /* 0x0000001602167211 */ /* 0x001fc800078210ff */
[----:B------:R-:W-:-:S09]  /*04b0*/  LEA.HI.X R23, R2, R23, R3, 0x2, P1 ;  /* 0x0000001702177211 */ /* 0x000fd200008f1403 */
.L_x_26:
[----:B------:R-:W-:Y:S01]  /*04c0*/  IMAD.MOV.U32 R21, RZ, RZ, R11 ;  /* 0x000000ffff157224 */ /* 0x000fe200078e000b */
[----:B------:R-:W2:Y:S01]  /*04d0*/  LDG.E R16, desc[UR12][R22.64] ;  /* 0x0000000c16107981 */ /* 0x000ea2000c1e1900 */
[----:B------:R-:W-:-:S05]  /*04e0*/  IMAD.MOV.U32 R20, RZ, RZ, R24 ;  /* 0x000000ffff147224 */ /* 0x000fca00078e0018 */
[----:B------:R0:W2:Y:S01]  /*04f0*/  LDG.E R21, desc[UR12][R20.64] ;  /* 0x0000000c14157981 */ /* 0x0000a2000c1e1900 */
[----:B------:R-:W-:Y:S02]  /*0500*/  IADD3 R26, P1, PT, R24, R7, RZ ;  /* 0x00000007181a7210 */ /* 0x000fe40007f3e0ff */
[----:B------:R-:W-:-:S03]  /*0510*/  IADD3 R14, P0, PT, R22, UR7, RZ ;  /* 0x00000007160e7c10 */ /* 0x000fc6000ff1e0ff */
[--C-:B------:R-:W-:Y:S01]  /*0520*/  IMAD.X R27, R11, 0x1, R9.reuse, P1 ;  /* 0x000000010b1b7824 */ /* 0x100fe200008e0609 */
[----:B------:R-:W-:Y:S02]  /*0530*/  IADD3.X R15, PT, PT, R23, UR8, RZ, P0, !PT ;  /* 0x00000008170f7c10 */ /* 0x000fe400087fe4ff */
[-C--:B------:R-:W-:Y:S02]  /*0540*/  IADD3 R12, P1, PT, R26, R7.reuse, RZ ;  /* 0x000000071a0c7210 */ /* 0x080fe40007f3e0ff */
[----:B------:R-:W-:Y:S01]  /*0550*/  IADD3 R18, P0, PT, R14, UR7, RZ ;  /* 0x000000070e127c10 */ /* 0x000fe2000ff1e0ff */
[----:B------:R2:W3:Y:S02]  /*0560*/  LDG.E R17, desc[UR12][R26.64] ;  /* 0x0000000c1a117981 */ /* 0x0004e4000c1e1900 */
[----:B------:R-:W-:Y:S01]  /*0570*/  IMAD.X R13, R27, 0x1, R9, P1 ;  /* 0x000000011b0d7824 */ /* 0x000fe200008e0609 */
[----:B------:R-:W-:Y:S01]  /*0580*/  IADD3.X R19, PT, PT, R15, UR8, RZ, P0, !PT ;  /* 0x000000080f137c10 */ /* 0x000fe200087fe4ff */
[----:B------:R-:W3:Y:S01]  /*0590*/  LDG.E R14, desc[UR12][R14.64] ;  /* 0x0000000c0e0e7981 */ /* 0x000ee2000c1e1900 */
[----:B0-----:R-:W-:-:S02]  /*05a0*/  IADD3 R20, P1, PT, R12, R7, RZ ;  /* 0x000000070c147210 */ /* 0x001fc40007f3e0ff */
[----:B------:R-:W-:-:S04]  /*05b0*/  IADD3 R28, P0, PT, R18, UR7, RZ ;  /* 0x00000007121c7c10 */ /* 0x000fc8000ff1e0ff */
[----:B------:R-:W-:Y:S01]  /*05c0*/  IADD3.X R29, PT, PT, R19, UR8, RZ, P0, !PT ;  /* 0x00000008131d7c10 */ /* 0x000fe200087fe4ff */
[----:B------:R-:W4:Y:S01]  /*05d0*/  LDG.E R15, desc[UR12][R18.64] ;  /* 0x0000000c120f7981 */ /* 0x000f22000c1e1900 */
[----:B--2---:R-:W-:Y:S01]  /*05e0*/  FADD R26, R16, -R21 ;  /* 0x80000015101a7221 */ /* 0x004fe20000000000 */
[----:B------:R-:W-:Y:S02]  /*05f0*/  IMAD.X R21, R13, 0x1, R9, P1 ;  /* 0x000000010d157824 */ /* 0x000fe400008e0609 */
[----:B------:R0:W4:Y:S02]  /*0600*/  LDG.E R16, desc[UR12][R12.64] ;  /* 0x0000000c0c107981 */ /* 0x000124000c1e1900 */
[----:B0-----:R-:W-:Y:S02]  /*0610*/  FFMA R13, R26, R26, R25 ;  /* 0x0000001a1a0d7223 */ /* 0x001fe40000000019 */
[----:B------:R0:W2:Y:S04]  /*0620*/  LDG.E R25, desc[UR12][R28.64] ;  /* 0x0000000c1c197981 */ /* 0x0000a8000c1e1900 */
[----:B------:R1:W2:Y:S01]  /*0630*/  LDG.E R26, desc[UR12][R20.64] ;  /* 0x0000000c141a7981 */ /* 0x0002a2000c1e1900 */
[----:B---3--:R-:W-:Y:S01]  /*0640*/  FADD R14, R14, -R17 ;  /* 0x800000110e0e7221 */ /* 0x008fe20000000000 */
[----:B------:R-:W-:-:S02]  /*0650*/  IADD3 R12, P1, PT, R20, R7, RZ ;  /* 0x00000007140c7210 */ /* 0x000fc40007f3e0ff */
[----:B------:R-:W-:Y:S01]  /*0660*/  IADD3 R18, P0, PT, R28, UR7, RZ ;  /* 0x000000071c127c10 */ /* 0x000fe2000ff1e0ff */
[----:B------:R-:W-:Y:S02]  /*0670*/  FFMA R17, R14, R14, R13 ;  /* 0x0000000e0e117223 */ /* 0x000fe4000000000d */
[----:B------:R-:W-:Y:S01]  /*0680*/  IMAD.X R13, R21, 0x1, R9, P1 ;  /* 0x00000001150d7824 */ /* 0x000fe200008e0609 */
[----:B------:R-:W-:Y:S02]  /*0690*/  IADD3.X R19, PT, PT, R29, UR8, RZ, P0, !PT ;  /* 0x000000081d137c10 */ /* 0x000fe400087fe4ff */
[----:B------:R-:W-:Y:S02]  /*06a0*/  IADD3 R14, P0, PT, R18, UR7, RZ ;  /* 0x00000007120e7c10 */ /* 0x000fe4000ff1e0ff */
[----:B------:R-:W3:Y:S04]  /*06b0*/  LDG.E R29, desc[UR12][R12.64] ;  /* 0x0000000c0c1d7981 */ /* 0x000ee8000c1e1900 */
[----:B------:R-:W3:Y:S01]  /*06c0*/  LDG.E R18, desc[UR12][R18.64] ;  /* 0x0000000c12127981 */ /* 0x000ee2000c1e1900 */
[----:B----4-:R-:W-:Y:S01]  /*06d0*/  FADD R27, R15, -R16 ;  /* 0x800000100f1b7221 */ /* 0x010fe20000000000 */
[----:B------:R-:W-:-:S03]  /*06e0*/  IADD3 R16, P1, PT, R12, R7, RZ ;  /* 0x000000070c107210 */ /* 0x000fc60007f3e0ff */
[----:B0-----:R-:W-:Y:S02]  /*06f0*/  FFMA R28, R27, R27, R17 ;  /* 0x0000001b1b1c7223 */ /* 0x001fe40000000011 */
[----:B------:R-:W-:Y:S01]  /*0700*/  IMAD.X R17, R13, 0x1, R9, P1 ;  /* 0x000000010d117824 */ /* 0x000fe200008e0609 */
[----:B------:R-:W-:Y:S02]  /*0710*/  IADD3.X R15, PT, PT, R19, UR8, RZ, P0, !PT ;  /* 0x00000008130f7c10 */ /* 0x000fe400087fe4ff */
[----:B-1----:R-:W-:Y:S02]  /*0720*/  IADD3 R20, P0, PT, R14, UR7, RZ ;  /* 0x000000070e147c10 */ /* 0x002fe4000ff1e0ff */
[----:B------:R0:W4:Y:S01]  /*0730*/  LDG.E R19, desc[UR12][R16.64] ;  /* 0x0000000c10137981 */ /* 0x000122000c1e1900 */
[----:B--2---:R-:W-:Y:S01]  /*0740*/  FADD R25, R25, -R26 ;  /* 0x8000001a19197221 */ /* 0x004fe20000000000 */
[----:B------:R-:W-:Y:S02]  /*0750*/  IADD3 R26, P1, PT, R16, R7, RZ ;  /* 0x00000007101a7210 */ /* 0x000fe40007f3e0ff */
[----:B------:R1:W4:Y:S01]  /*0760*/  LDG.E R14, desc[UR12][R14.64] ;  /* 0x0000000c0e0e7981 */ /* 0x000322000c1e1900 */
[----:B------:R-:W-:-:S02]  /*0770*/  IADD3.X R21, PT, PT, R15, UR8, RZ, P0, !PT ;  /* 0x000000080f157c10 */ /* 0x000fc400087fe4ff */
[----:B------:R-:W-:Y:S01]  /*0780*/  IMAD.X R27, R17, 0x1, R9, P1 ;  /* 0x00000001111b7824 */ /* 0x000fe200008e0609 */
[----:B0-----:R-:W-:Y:S02]  /*0790*/  IADD3 R16, P1, PT, R26, R7, RZ ;  /* 0x000000071a107210 */ /* 0x001fe40007f3e0ff */
[----:B------:R-:W-:-:S03]  /*07a0*/  IADD3 R12, P0, PT, R20, UR7, RZ ;  /* 0x00000007140c7c10 */ /* 0x000fc6000ff1e0ff */
[----:B------:R-:W-:Y:S02]  /*07b0*/  IMAD.X R17, R27, 0x1, R9, P1 ;  /* 0x000000011b117824 */ /* 0x000fe400008e0609 */
[----:B-1----:R-:W-:Y:S01]  /*07c0*/  FFMA R15, R25, R25, R28 ;  /* 0x00000019190f7223 */ /* 0x002fe2000000001c */
[----:B------:R-:W-:Y:S01]  /*07d0*/  IADD3.X R13, PT, PT, R21, UR8, RZ, P0, !PT ;  /* 0x00000008150d7c10 */ /* 0x000fe200087fe4ff */
[----:B------:R-:W2:Y:S04]  /*07e0*/  LDG.E R28, desc[UR12][R20.64] ;  /* 0x0000000c141c7981 */ /* 0x000ea8000c1e1900 */
[----:B------:R-:W2:Y:S04]  /*07f0*/  LDG.E R25, desc[UR12][R26.64] ;  /* 0x0000000c1a197981 */ /* 0x000ea8000c1e1900 */
[----:B------:R-:W5:Y:S04]  /*0800*/  LDG.E R12, desc[UR12][R12.64] ;  /* 0x0000000c0c0c7981 */ /* 0x000f68000c1e1900 */
[----:B------:R-:W5:Y:S01]  /*0810*/  LDG.E R17, desc[UR12][R16.64] ;  /* 0x0000000c10117981 */ /* 0x000f62000c1e1900 */
[----:B---3--:R-:W-:Y:S01]  /*0820*/  FADD R18, R18, -R29 ;  /* 0x8000001d12127221 */ /* 0x008fe20000000000 */
[----:B------:R-:W-:-:S03]  /*0830*/  UIADD3 UR4, UPT, UPT, UR4, 0x8, URZ ;  /* 0x0000000804047890 */ /* 0x000fc6000fffe0ff */
[----:B------:R-:W-:Y:S01]  /*0840*/  FFMA R15, R18, R18, R15 ;  /* 0x00000012120f7223 */ /* 0x000fe2000000000f */
[----:B------:R-:W-:Y:S01]  /*0850*/  UISETP.NE.AND UP0, UPT, UR4, URZ, UPT ;  /* 0x000000ff0400728c */ /* 0x000fe2000bf05270 */
[----:B------:R-:W-:Y:S02]  /*0860*/  LEA R24, P0, R8, R24, 0x5 ;  /* 0x0000001808187211 */ /* 0x000fe400078028ff */
[----:B------:R-:W-:-:S03]  /*0870*/  IADD3 R22, P1, PT, R22, UR14, RZ ;  /* 0x0000000e16167c10 */ /* 0x000fc6000ff3e0ff */
[----:B------:R-:W-:Y:S01]  /*0880*/  IMAD.X R11, R11, 0x1, R6, P0 ;  /* 0x000000010b0b7824 */ /* 0x000fe200000e0606 */
[----:B------:R-:W-:Y:S01]  /*0890*/  IADD3.X R23, PT, PT, R23, UR15, RZ, P1, !PT ;  /* 0x0000000f17177c10 */ /* 0x000fe20008ffe4ff */
[----:B----4-:R-:W-:-:S04]  /*08a0*/  FADD R14, R14, -R19 ;  /* 0x800000130e0e7221 */ /* 0x010fc80000000000 */
[----:B------:R-:W-:Y:S01]  /*08b0*/  FFMA R15, R14, R14, R15 ;  /* 0x0000000e0e0f7223 */ /* 0x000fe2000000000f */
[----:B--2---:R-:W-:-:S04]  /*08c0*/  FADD R28, R28, -R25 ;  /* 0x800000191c1c7221 */ /* 0x004fc80000000000 */
[----:B------:R-:W-:Y:S01]  /*08d0*/  FFMA R15, R28, R28, R15 ;  /* 0x0000001c1c0f7223 */ /* 0x000fe2000000000f */
[----:B-----5:R-:W-:-:S04]  /*08e0*/  FADD R14, R12, -R17 ;  /* 0x800000110c0e7221 */ /* 0x020fc80000000000 */
[----:B------:R-:W-:Y:S01]  /*08f0*/  FFMA R25, R14, R14, R15 ;  /* 0x0000000e0e197223 */ /* 0x000fe2000000000f */
[----:B------:R-:W-:Y:S06]  /*0900*/  BRA.U UP0, `(.L_x_26) ;  /* 0xfffffff900ec7547 */ /* 0x000fec000b83ffff */
[----:B------:R-:W-:-:S05]  /*0910*/  UMOV UR4, UR5 ;  /* 0x0000000500047c82 */ /* 0x000fca0008000000 */
.L_x_25:
[----:B------:R-:W-:-:S09]  /*0920*/  UISETP.NE.AND UP0, UPT, UR9, URZ, UPT ;  /* 0x000000ff0900728c */ /* 0x000fd2000bf05270 */
[----:B------:R-:W-:Y:S05]  /*0930*/  BRA.U !UP0, `(.L_x_27) ;  /* 0x0000000508887547 */ /* 0x000fea000b800000 */
[----:B------:R-:W-:Y:S02]  /*0940*/  UIADD3 UR10, UPT, UPT, UR9, -0x1, URZ ;  /* 0xffffffff090a7890 */ /* 0x000fe4000fffe0ff */
[----:B------:R-:W-:Y:S02]  /*0950*/  ULOP3.LUT UP1, UR11, UR6, 0x3, URZ, 0xc0, !UPT ;  /* 0x00000003060b7892 */ /* 0x000fe4000f82c0ff */
[----:B------:R-:W-:-:S09]  /*0960*/  UISETP.GE.U32.AND UP0, UPT, UR10, 0x3, UPT ;  /* 0x000000030a00788c */ /* 0x000fd2000bf06070 */
[----:B------:R-:W-:Y:S05]  /*0970*/  BRA.U !UP0, `(.L_x_28) ;  /* 0x0000000108ac7547 */ /* 0x000fea000b800000 */
[----:B------:R-:W0:Y:S01]  /*0980*/  LDC.64 R12, c[0x0][0x3b0] ;  /* 0x0000ec00ff0c7b82 */ /* 0x000e220000000a00 */
[----:B------:R-:W1:Y:S01]  /*0990*/  LDCU.64 UR16, c[0x0][0x390] ;  /* 0x00007200ff1077ac */ /* 0x000e620008000a00 */
[----:B------:R-:W-:Y:S02]  /*09a0*/  IMAD.MOV.U32 R18, RZ, RZ, R0 ;  /* 0x000000ffff127224 */ /* 0x000fe400078e0000 */
[----:B------:R-:W-:-:S04]  /*09b0*/  IMAD.MOV.U32 R19, RZ, RZ, RZ ;  /* 0x000000ffff137224 */ /* 0x000fc800078e00ff */
[----:B------:R-:W2:Y:S08]  /*09c0*/  LDC.64 R16, c[0x0][0x3b8] ;  /* 0x0000ee00ff107b82 */ /* 0x000eb00000000a00 */
[----:B------:R-:W3:Y:S01]  /*09d0*/  LDC.64 R14, c[0x0][0x380] ;  /* 0x0000e000ff0e7b82 */ /* 0x000ee20000000a00 */
[----:B0-----:R-:W-:-:S04]  /*09e0*/  IMAD.WIDE.U32 R20, R12, UR4, R2 ;  /* 0x000000040c147c25 */ /* 0x001fc8000f8e0002 */
[----:B------:R-:W-:Y:S02]  /*09f0*/  IMAD R13, R13, UR4, R21 ;  /* 0x000000040d0d7c24 */ /* 0x000fe4000f8e0215 */
[----:B--2---:R-:W-:-:S04]  /*0a00*/  IMAD.WIDE.U32 R18, R16, UR4, R18 ;  /* 0x0000000410127c25 */ /* 0x004fc8000f8e0012 */
[----:B------:R-:W-:Y:S01]  /*0a10*/  IMAD R17, R17, UR4, R19 ;  /* 0x0000000411117c24 */ /* 0x000fe2000f8e0213 */
[----:B---3--:R-:W-:-:S04]  /*0a20*/  LEA R14, P0, R20, R14, 0x2 ;  /* 0x0000000e140e7211 */ /* 0x008fc800078010ff */
[----:B------:R-:W-:Y:S02]  /*0a30*/  LEA.HI.X R15, R20, R15, R13, 0x2, P0 ;  /* 0x0000000f140f7211 */ /* 0x000fe400000f140d */
[----:B------:R-:W-:Y:S02]  /*0a40*/  IADD3 R12, P1, PT, R14, UR7, RZ ;  /* 0x000000070e0c7c10 */ /* 0x000fe4000ff3e0ff */
[C---:B-1----:R-:W-:Y:S01]  /*0a50*/  LEA R16, P0, R18.reuse, UR16, 0x2 ;  /* 0x0000001012107c11 */ /* 0x042fe2000f8010ff */
[----:B------:R0:W2:Y:S01]  /*0a60*/  LDG.E R24, desc[UR12][R14.64] ;  /* 0x0000000c0e187981 */ /* 0x0000a2000c1e1900 */
[----:B------:R-:W-:Y:S02]  /*0a70*/  IADD3.X R13, PT, PT, R15, UR8, RZ, P1, !PT ;  /* 0x000000080f0d7c10 */ /* 0x000fe40008ffe4ff */
[----:B------:R-:W-:Y:S02]  /*0a80*/  LEA.HI.X R17, R18, UR17, R17, 0x2, P0 ;  /* 0x0000001112117c11 */ /* 0x000fe400080f1411 */
[----:B------:R-:W-:Y:S01]  /*0a90*/  IADD3 R18, P1, PT, R12, UR7, RZ ;  /* 0x000000070c127c10 */ /* 0x000fe2000ff3e0ff */
[----:B------:R-:W3:Y:S01]  /*0aa0*/  LDG.E R11, desc[UR12][R12.64] ;  /* 0x0000000c0c0b7981 */ /* 0x000ee2000c1e1900 */
[----:B------:R-:W-:-:S02]  /*0ab0*/  IADD3 R20, P0, PT, R16, R7, RZ ;  /* 0x0000000710147210 */ /* 0x000fc40007f1e0ff */
[----:B------:R-:W-:Y:S01]  /*0ac0*/  IADD3.X R19, PT, PT, R13, UR8, RZ, P1, !PT ;  /* 0x000000080d137c10 */ /* 0x000fe20008ffe4ff */
[----:B------:R-:W2:Y:S01]  /*0ad0*/  LDG.E R29, desc[UR12][R16.64] ;  /* 0x0000000c101d7981 */ /* 0x000ea2000c1e1900 */
[-C--:B------:R-:W-:Y:S01]  /*0ae0*/  IADD3 R22, P1, PT, R20, R7.reuse, RZ ;  /* 0x0000000714167210 */ /* 0x080fe20007f3e0ff */
[--C-:B------:R-:W-:Y:S01]  /*0af0*/  IMAD.X R21, R17, 0x1, R9.reuse, P0 ;  /* 0x0000000111157824 */ /* 0x100fe200000e0609 */
[----:B------:R-:W-:Y:S01]  /*0b00*/  IADD3 R26, P0, PT, R18, UR7, RZ ;  /* 0x00000007121a7c10 */ /* 0x000fe2000ff1e0ff */
[----:B------:R-:W4:Y:S02]  /*0b10*/  LDG.E R28, desc[UR12][R18.64] ;  /* 0x0000000c121c7981 */ /* 0x000f24000c1e1900 */
[----:B------:R-:W-:Y:S01]  /*0b20*/  IMAD.X R23, R21, 0x1, R9, P1 ;  /* 0x0000000115177824 */ /* 0x000fe200008e0609 */
[----:B0-----:R-:W-:Y:S01]  /*0b30*/  IADD3 R14, P1, PT, R22, R7, RZ ;  /* 0x00000007160e7210 */ /* 0x001fe20007f3e0ff */
[----:B------:R-:W3:Y:S01]  /*0b40*/  LDG.E R20, desc[UR12][R20.64] ;  /* 0x0000000c14147981 */ /* 0x000ee2000c1e1900 */
[----:B------:R-:W-:-:S03]  /*0b50*/  IADD3.X R27, PT, PT, R19, UR8, RZ, P0, !PT ;  /* 0x00000008131b7c10 */ /* 0x000fc600087fe4ff */
[----:B------:R-:W-:Y:S01]  /*0b60*/  IMAD.X R15, R23, 0x1, R9, P1 ;  /* 0x00000001170f7824 */ /* 0x000fe200008e0609 */
[----:B------:R-:W4:Y:S04]  /*0b70*/  LDG.E R13, desc[UR12][R22.64] ;  /* 0x0000000c160d7981 */ /* 0x000f28000c1e1900 */
[----:B------:R-:W5:Y:S04]  /*0b80*/  LDG.E R26, desc[UR12][R26.64] ;  /* 0x0000000c1a1a7981 */ /* 0x000f68000c1e1900 */
[----:B------:R-:W5:Y:S01]  /*0b90*/  LDG.E R15, desc[UR12][R14.64] ;  /* 0x0000000c0e0f7981 */ /* 0x000f62000c1e1900 */
[----:B------:R-:W-:Y:S01]  /*0ba0*/  UIADD3 UR4, UPT, UPT, UR4, 0x4, URZ ;  /* 0x0000000404047890 */ /* 0x000fe2000fffe0ff */
[----:B--2---:R-:W-:-:S04]  /*0bb0*/  FADD R24, R24, -R29 ;  /* 0x8000001d18187221 */ /* 0x004fc80000000000 */
[----:B------:R-:W-:Y:S01]  /*0bc0*/  FFMA R24, R24, R24, R25 ;  /* 0x0000001818187223 */ /* 0x000fe20000000019 */
[----:B---3--:R-:W-:-:S04]  /*0bd0*/  FADD R11, R11, -R20 ;  /* 0x800000140b0b7221 */ /* 0x008fc80000000000 */
[----:B------:R-:W-:Y:S01]  /*0be0*/  FFMA R24, R11, R11, R24 ;  /* 0x0000000b0b187223 */ /* 0x000fe20000000018 */
[----:B----4-:R-:W-:-:S04]  /*0bf0*/  FADD R13, R28, -R13 ;  /* 0x8000000d1c0d7221 */ /* 0x010fc80000000000 */
[----:B------:R-:W-:Y:S01]  /*0c00*/  FFMA R24, R13, R13, R24 ;  /* 0x0000000d0d187223 */ /* 0x000fe20000000018 */
[----:B-----5:R-:W-:-:S04]  /*0c10*/  FADD R25, R26, -R15 ;  /* 0x8000000f1a197221 */ /* 0x020fc80000000000 */
[----:B------:R-:W-:-:S07]  /*0c20*/  FFMA R25, R25, R25, R24 ;  /* 0x0000001919197223 */ /* 0x000fce0000000018 */
.L_x_28:
[----:B------:R-:W-:Y:S05]  /*0c30*/  BRA.U !UP1, `(.L_x_27) ;  /* 0x0000000109c87547 */ /* 0x000fea000b800000 */
[----:B------:R-:W-:Y:S02]  /*0c40*/  UISETP.NE.AND UP0, UPT, UR11, 0x1, UPT ;  /* 0x000000010b00788c */ /* 0x000fe4000bf05270 */
[----:B------:R-:W-:-:S04]  /*0c50*/  ULOP3.LUT UR6, UR6, 0x1, URZ, 0xc0, !UPT ;  /* 0x0000000106067892 */ /* 0x000fc8000f8ec0ff */
[----:B------:R-:W-:-:S03]  /*0c60*/  UISETP.NE.U32.AND UP1, UPT, UR6, 0x1, UPT ;  /* 0x000000010600788c */ /* 0x000fc6000bf25070 */
[----:B------:R-:W-:Y:S08]  /*0c70*/  BRA.U !UP0, `(.L_x_29) ;  /* 0x00000001086c7547 */ /* 0x000ff0000b800000 */
[----:B------:R-:W0:Y:S01]  /*0c80*/  LDC.64 R12, c[0x0][0x3b8] ;  /* 0x0000ee00ff0c7b82 */ /* 0x000e220000000a00 */
[----:B------:R-:W1:Y:S01]  /*0c90*/  LDCU.64 UR10, c[0x0][0x390] ;  /* 0x00007200ff0a77ac */ /* 0x000e620008000a00 */
[----:B------:R-:W-:Y:S02]  /*0ca0*/  IMAD.MOV.U32 R18, RZ, RZ, R0 ;  /* 0x000000ffff127224 */ /* 0x000fe400078e0000 */
[----:B------:R-:W-:-:S04]  /*0cb0*/  IMAD.MOV.U32 R19, RZ, RZ, RZ ;  /* 0x000000ffff137224 */ /* 0x000fc800078e00ff */
[----:B------:R-:W2:Y:S08]  /*0cc0*/  LDC.64 R16, c[0x0][0x3b0] ;  /* 0x0000ec00ff107b82 */ /* 0x000eb00000000a00 */
[----:B------:R-:W3:Y:S01]  /*0cd0*/  LDC.64 R14, c[0x0][0x380] ;  /* 0x0000e000ff0e7b82 */ /* 0x000ee20000000a00 */
[----:B0-----:R-:W-:-:S04]  /*0ce0*/  IMAD.WIDE.U32 R18, R12, UR4, R18 ;  /* 0x000000040c127c25 */ /* 0x001fc8000f8e0012 */
[----:B------:R-:W-:Y:S01]  /*0cf0*/  IMAD R13, R13, UR4, R19 ;  /* 0x000000040d0d7c24 */ /* 0x000fe2000f8e0213 */
[----:B-1----:R-:W-:Y:S01]  /*0d00*/  LEA R12, P1, R18, UR10, 0x2 ;  /* 0x0000000a120c7c11 */ /* 0x002fe2000f8210ff */
[----:B--2---:R-:W-:-:S03]  /*0d10*/  IMAD.WIDE.U32 R20, R16, UR4, R2 ;  /* 0x0000000410147c25 */ /* 0x004fc6000f8e0002 */
[----:B------:R-:W-:Y:S01]  /*0d20*/  LEA.HI.X R13, R18, UR11, R13, 0x2, P1 ;  /* 0x0000000b120d7c11 */ /* 0x000fe200088f140d */
[----:B------:R-:W-:Y:S01]  /*0d30*/  IMAD R17, R17, UR4, R21 ;  /* 0x0000000411117c24 */ /* 0x000fe2000f8e0215 */
[----:B------:R-:W-:-:S03]  /*0d40*/  IADD3 R18, P1, PT, R12, R7, RZ ;  /* 0x000000070c127210 */ /* 0x000fc60007f3e0ff */
[----:B------:R-:W2:Y:S01]  /*0d50*/  LDG.E R12, desc[UR12][R12.64] ;  /* 0x0000000c0c0c7981 */ /* 0x000ea2000c1e1900 */
[----:B---3--:R-:W-:-:S04]  /*0d60*/  LEA R14, P0, R20, R14, 0x2 ;  /* 0x0000000e140e7211 */ /* 0x008fc800078010ff */
[----:B------:R-:W-:Y:S02]  /*0d70*/  LEA.HI.X R15, R20, R15, R17, 0x2, P0 ;  /* 0x0000000f140f7211 */ /* 0x000fe400000f1411 */
[----:B------:R-:W-:Y:S01]  /*0d80*/  IADD3 R16, P0, PT, R14, UR7, RZ ;  /* 0x000000070e107c10 */ /* 0x000fe2000ff1e0ff */
[----:B------:R-:W-:Y:S02]  /*0d90*/  IMAD.X R19, R13, 0x1, R9, P1 ;  /* 0x000000010d137824 */ /* 0x000fe400008e0609 */
[----:B------:R-:W2:Y:S01]  /*0da0*/  LDG.E R11, desc[UR12][R14.64] ;  /* 0x0000000c0e0b7981 */ /* 0x000ea2000c1e1900 */
[----:B------:R-:W-:-:S03]  /*0db0*/  IADD3.X R17, PT, PT, R15, UR8, RZ, P0, !PT ;  /* 0x000000080f117c10 */ /* 0x000fc600087fe4ff */
[----:B------:R-:W3:Y:S04]  /*0dc0*/  LDG.E R19, desc[UR12][R18.64] ;  /* 0x0000000c12137981 */ /* 0x000ee8000c1e1900 */
[----:B------:R-:W3:Y:S01]  /*0dd0*/  LDG.E R16, desc[UR12][R16.64] ;  /* 0x0000000c10107981 */ /* 0x000ee2000c1e1900 */
[----:B------:R-:W-:Y:S01]  /*0de0*/  UIADD3 UR4, UPT, UPT, UR4, 0x2, URZ ;  /* 0x0000000204047890 */ /* 0x000fe2000fffe0ff */
[----:B--2---:R-:W-:-:S04]  /*0df0*/  FADD R20, R11, -R12 ;  /* 0x8000000c0b147221 */ /* 0x004fc80000000000 */
[----:B------:R-:W-:Y:S01]  /*0e00*/  FFMA R25, R20, R20, R25 ;  /* 0x0000001414197223 */ /* 0x000fe20000000019 */
[----:B---3--:R-:W-:-:S04]  /*0e10*/  FADD R20, R16, -R19 ;  /* 0x8000001310147221 */ /* 0x008fc80000000000 */
[----:B------:R-:W-:-:S07]  /*0e20*/  FFMA R25, R20, R20, R25 ;  /* 0x0000001414197223 */ /* 0x000fce0000000019 */
.L_x_29:
[----:B------:R-:W-:Y:S05]  /*0e30*/  BRA.U UP1, `(.L_x_27) ;  /* 0x0000000101487547 */ /* 0x000fea000b800000 */
        /* <DEDUP_REMOVED lines=10> */
[----:B-1----:R-:W-:Y:S02]  /*0ee0*/  LEA R12, P1, R18, UR10, 0x2 ;  /* 0x0000000a120c7c11 */ /* 0x002fe4000f8210ff */
[----:B---3--:R-:W-:-:S04]  /*0ef0*/  LEA R14, P0, R20, R14, 0x2 ;  /* 0x0000000e140e7211 */ /* 0x008fc800078010ff */
[----:B------:R-:W-:Y:S02]  /*0f00*/  LEA.HI.X R15, R20, R15, R13, 0x2, P0 ;  /* 0x0000000f140f7211 */ /* 0x000fe400000f140d */
[----:B------:R-:W-:-:S03]  /*0f10*/  LEA.HI.X R13, R18, UR11, R17, 0x2, P1 ;  /* 0x0000000b120d7c11 */ /* 0x000fc600088f1411 */
[----:B------:R-:W2:Y:S04]  /*0f20*/  LDG.E R14, desc[UR12][R14.64] ;  /* 0x0000000c0e0e7981 */ /* 0x000ea8000c1e1900 */
[----:B------:R-:W2:Y:S02]  /*0f30*/  LDG.E R13, desc[UR12][R12.64] ;  /* 0x0000000c0c0d7981 */ /* 0x000ea4000c1e1900 */
[----:B--2---:R-:W-:-:S04]  /*0f40*/  FADD R16, R14, -R13 ;  /* 0x8000000d0e107221 */ /* 0x004fc80000000000 */
[----:B------:R-:W-:-:S07]  /*0f50*/  FFMA R25, R16, R16, R25 ;  /* 0x0000001010197223 */ /* 0x000fce0000000019 */
.L_x_27:
[----:B------:R-:W-:-:S04]  /*0f60*/  FSETP.GEU.AND P0, PT, R25, R10, PT ;  /* 0x0000000a1900720b */ /* 0x000fc80003f0e000 */
[----:B------:R-:W-:Y:S02]  /*0f70*/  FSEL R10, R25, R10, !P0 ;  /* 0x0000000a190a7208 */ /* 0x000fe40004000000 */
[----:B------:R-:W-:Y:S02]  /*0f80*/  SEL R4, R2, R4, !P0 ;  /* 0x0000000402047207 */ /* 0x000fe40004000000 */
[----:B------:R-:W-:-:S07]  /*0f90*/  SEL R5, R3, R5, !P0 ;  /* 0x0000000503057207 */ /* 0x000fce0004000000 */
.L_x_24:
[----:B------:R-:W0:Y:S01]  /*0fa0*/  LDC.64 R12, c[0x0][0x3c8] ;  /* 0x0000f200ff0c7b82 */ /* 0x000e220000000a00 */
[----:B------:R-:W1:Y:S01]  /*0fb0*/  LDCU.64 UR10, c[0x0][0x3b0] ;  /* 0x00007600ff0a77ac */ /* 0x000e620008000a00 */
[----:B0-----:R-:W-:-:S05]  /*0fc0*/  IADD3 R2, P0, PT, R2, R12, RZ ;  /* 0x0000000c02027210 */ /* 0x001fca0007f1e0ff */
[----:B------:R-:W-:Y:S01]  /*0fd0*/  IMAD.X R3, R3, 0x1, R13, P0 ;  /* 0x0000000103037824 */ /* 0x000fe200000e060d */
[----:B-1----:R-:W-:-:S04]  /*0fe0*/  ISETP.GE.U32.AND P0, PT, R2, UR10, PT ;  /* 0x0000000a02007c0c */ /* 0x002fc8000bf06070 */
[----:B------:R-:W-:-:S13]  /*0ff0*/  ISETP.GE.U32.AND.EX P0, PT, R3, UR11, PT, P0 ;  /* 0x0000000b03007c0c */ /* 0x000fda000bf06100 */
[----:B------:R-:W-:Y:S05]  /*1000*/  @!P0 BRA `(.L_x_30) ;  /* 0xfffffff000e08947 */ /* 0x000fea000383ffff */
.L_x_21:
[----:B------:R-:W0:Y:S02]  /*1010*/  LDCU UR7, c[0x0][0x3c4] ;  /* 0x00007880ff0777ac */ /* 0x000e240008000800 */
[----:B0-----:R-:W-:-:S06]  /*1020*/  UISETP.GE.AND UP0, UPT, UR7, 0x1, UPT ;  /* 0x000000010700788c */ /* 0x001fcc000bf06270 */
[----:B------:R-:W-:-:S13]  /*1030*/  PLOP3.LUT P0, PT, PT, PT, UP0, 0x80, 0x8 ;  /* 0x000000000008781c */ /* 0x000fda0003f0f008 */
[----:B------:R-:W-:Y:S05]  /*1040*/  @!P0 EXIT ;  /* 0x000000000000894d */ /* 0x000fea0003800000 */
[----:B------:R-:W-:Y:S01]  /*1050*/  UISETP.GE.U32.AND UP0, UPT, UR7, 0x8, UPT ;  /* 0x000000080700788c */ /* 0x000fe2000bf06070 */
[----:B------:R-:W-:Y:S01]  /*1060*/  UMOV UR4, URZ ;  /* 0x000000ff00047c82 */ /* 0x000fe20008000000 */
[----:B------:R-:W0:Y:S07]  /*1070*/  LDCU.64 UR20, c[0x0][0x3b8] ;  /* 0x00007700ff1477ac */ /* 0x000e2e0008000a00 */
[----:B------:R-:W-:Y:S05]  /*1080*/  BRA.U !UP0, `(.L_x_31) ;  /* 0x0000000508247547 */ /* 0x000fea000b800000 */
[----:B------:R-:W2:Y:S01]  /*1090*/  LDCU.64 UR8, c[0x0][0x3a8] ;  /* 0x00007500ff0877ac */ /* 0x000ea20008000a00 */
[----:B------:R-:W3:Y:S01]  /*10a0*/  LDCU.64 UR18, c[0x0][0x388] ;  /* 0x00007100ff1277ac */ /* 0x000ee20008000a00 */
[----:B------:R-:W-:Y:S02]  /*10b0*/  UIMAD.WIDE.U32 UR14, UR10, 0x4, URZ ;  /* 0x000000040a0e78a5 */ /* 0x000fe4000f8e00ff */
[----:B------:R-:W-:Y:S02]  /*10c0*/  USHF.L.U32 UR6, UR11, 0x2, URZ ;  /* 0x000000020b067899 */ /* 0x000fe400080006ff */
[----:B0-----:R-:W-:Y:S02]  /*10d0*/  UIMAD.WIDE.U32 UR16, UR20, 0x4, URZ ;  /* 0x00000004141078a5 */ /* 0x001fe4000f8e00ff */
[----:B------:R-:W-:Y:S02]  /*10e0*/  USHF.L.U32 UR5, UR21, 0x2, URZ ;  /* 0x0000000215057899 */ /* 0x000fe400080006ff */
[----:B------:R-:W-:Y:S01]  /*10f0*/  ULOP3.LUT UR4, UR7, 0x7ffffff8, URZ, 0xc0, !UPT ;  /* 0x7ffffff807047892 */ /* 0x000fe2000f8ec0ff */
[----:B--2---:R-:W-:Y:S01]  /*1100*/  LEA R6, P0, R0, UR8, 0x2 ;  /* 0x0000000800067c11 */ /* 0x004fe2000f8010ff */
[----:B------:R-:W-:-:S02]  /*1110*/  USHF.L.U64.HI UR22, UR20, 0x5, UR21 ;  /* 0x0000000514167899 */ /* 0x000fc40008010215 */
[----:B------:R-:W-:Y:S01]  /*1120*/  USHF.L.U64.HI UR23, UR10, 0x5, UR11 ;  /* 0x000000050a177899 */ /* 0x000fe2000801020b */
[----:B---3--:R-:W-:Y:S01]  /*1130*/  LEA R2, P1, R4, UR18, 0x2 ;  /* 0x0000001204027c11 */ /* 0x008fe2000f8210ff */
[----:B------:R-:W-:Y:S01]  /*1140*/  USHF.L.U32 UR24, UR10, 0x5, URZ ;  /* 0x000000050a187899 */ /* 0x000fe200080006ff */
[----:B-1----:R-:W-:Y:S01]  /*1150*/  LEA.HI.X R3, R0, UR9, RZ, 0x2, P0 ;  /* 0x0000000900037c11 */ /* 0x002fe200080f14ff */
[----:B------:R-:W-:Y:S01]  /*1160*/  UIADD3 UR6, UPT, UPT, UR15, UR6, URZ ;  /* 0x000000060f067290 */ /* 0x000fe2000fffe0ff */
[----:B------:R-:W-:Y:S01]  /*1170*/  LEA.HI.X R7, R4, UR19, R5, 0x2, P1 ;  /* 0x0000001304077c11 */ /* 0x000fe200088f1405 */
[----:B------:R-:W-:Y:S02]  /*1180*/  UIADD3 UR5, UPT, UPT, UR17, UR5, URZ ;  /* 0x0000000511057290 */ /* 0x000fe4000fffe0ff */
[----:B------:R-:W-:-:S12]  /*1190*/  UIADD3 UR8, UPT, UPT, -UR4, URZ, URZ ;  /* 0x000000ff04087290 */ /* 0x000fd8000fffe1ff */
.L_x_32:
[----:B--2---:R-:W-:Y:S02]  /*11a0*/  IMAD.MOV.U32 R8, RZ, RZ, R2 ;  /* 0x000000ffff087224 */ /* 0x004fe400078e0002 */
[----:B------:R-:W-:-:S05]  /*11b0*/  IMAD.MOV.U32 R9, RZ, RZ, R7 ;  /* 0x000000ffff097224 */ /* 0x000fca00078e0007 */
        /* <DEDUP_REMOVED lines=42> */
[----:B------:R-:W3:Y:S01]  /*1460*/  LDG.E R11, desc[UR12][R10.64] ;  /* 0x0000000c0a0b7981 */ /* 0x000ee2000c1e1900 */
        /* <DEDUP_REMOVED lines=9> */
[----:B---3--:R2:W-:Y:S03]  /*1500*/  STG.E desc[UR12][R12.64], R11 ;  /* 0x0000000b0c007986 */ /* 0x0085e6000c10190c */
[----:B------:R-:W-:Y:S05]  /*1510*/  BRA.U UP0, `(.L_x_32) ;  /* 0xfffffffd00207547 */ /* 0x000fea000b83ffff */
.L_x_31:
[----:B------:R-:W-:-:S06]  /*1520*/  ULOP3.LUT UR5, UR7, 0x7, URZ, 0xc0, !UPT ;  /* 0x0000000707057892 */ /* 0x000fcc000f8ec0ff */
[----:B------:R-:W-:-:S13]  /*1530*/  ISETP.NE.AND P0, PT, RZ, UR5, PT ;  /* 0x00000005ff007c0c */ /* 0x000fda000bf05270 */
[----:B0-----:R-:W-:Y:S05]  /*1540*/  @!P0 EXIT ;  /* 0x000000000000894d */ /* 0x001fea0003800000 */
[----:B------:R-:W-:Y:S02]  /*1550*/  UISETP.GE.U32.AND UP0, UPT, UR5, 0x4, UPT ;  /* 0x000000040500788c */ /* 0x000fe4000bf06070 */
[----:B------:R-:W-:-:S07]  /*1560*/  ULOP3.LUT UR5, UR7, 0x3, URZ, 0xc0, !UPT ;  /* 0x0000000307057892 */ /* 0x000fce000f8ec0ff */
[----:B------:R-:W-:Y:S05]  /*1570*/  BRA.U !UP0, `(.L_x_33) ;  /* 0x0000000108a07547 */ /* 0x000fea000b800000 */
[----:B------:R-:W0:Y:S01]  /*1580*/  LDCU.64 UR8, c[0x0][0x388] ;  /* 0x00007100ff0877ac */ /* 0x000e220008000a00 */
[----:B-1----:R-:W-:Y:S02]  /*1590*/  IMAD.U32 R3, RZ, RZ, UR4 ;  /* 0x00000004ff037e24 */ /* 0x002fe4000f8e00ff */
[----:B------:R-:W-:Y:S02]  /*15a0*/  IMAD.U32 R7, RZ, RZ, UR4 ;  /* 0x00000004ff077e24 */ /* 0x000fe4000f8e00ff */
[----:B------:R-:W-:-:S04]  /*15b0*/  IMAD.WIDE.U32 R2, R3, UR10, R4 ;  /* 0x0000000a03027c25 */ /* 0x000fc8000f8e0004 */
[----:B------:R-:W-:Y:S01]  /*15c0*/  IMAD R3, R7, UR11, R3 ;  /* 0x0000000b07037c24 */ /* 0x000fe2000f8e0203 */
[----:B0-----:R-:W-:-:S04]  /*15d0*/  LEA R6, P0, R2, UR8, 0x2 ;  /* 0x0000000802067c11 */ /* 0x001fc8000f8010ff */
[----:B------:R-:W-:Y:S01]  /*15e0*/  LEA.HI.X R7, R2, UR9, R3, 0x2, P0 ;  /* 0x0000000902077c11 */ /* 0x000fe200080f1403 */
[----:B------:R-:W0:Y:S04]  /*15f0*/  LDCU.64 UR8, c[0x0][0x3a8] ;  /* 0x00007500ff0877ac */ /* 0x000e280008000a00 */
[----:B------:R-:W3:Y:S01]  /*1600*/  LDG.E R15, desc[UR12][R6.64] ;  /* 0x0000000c060f7981 */ /* 0x000ee2000c1e1900 */
[----:B--2---:R-:W-:Y:S01]  /*1610*/  IMAD.U32 R9, RZ, RZ, UR4 ;  /* 0x00000004ff097e24 */ /* 0x004fe2000f8e00ff */
        /* <DEDUP_REMOVED lines=10> */
[----:B---3--:R0:W-:Y:S04]  /*16c0*/  STG.E desc[UR12][R8.64], R15 ;  /* 0x0000000f08007986 */ /* 0x0081e8000c10190c */
        /* <DEDUP_REMOVED lines=19> */
.L_x_33:
[----:B------:R-:W-:-:S13]  /*1800*/  ISETP.NE.AND P0, PT, RZ, UR5, PT ;  /* 0x00000005ff007c0c */ /* 0x000fda000bf05270 */
[----:B------:R-:W-:Y:S05]  /*1810*/  @!P0 EXIT ;  /* 0x000000000000894d */ /* 0x000fea0003800000 */
[----:B------:R-:W-:-:S09]  /*1820*/  UISETP.NE.AND UP0, UPT, UR5, 0x1, UPT ;  /* 0x000000010500788c */ /* 0x000fd2000bf05270 */
[----:B------:R-:W-:Y:S05]  /*1830*/  BRA.U !UP0, `(.L_x_34) ;  /* 0x0000000108787547 */ /* 0x000fea000b800000 */
[----:B------:R-:W0:Y:S01]  /*1840*/  LDCU.64 UR8, c[0x0][0x388] ;  /* 0x00007100ff0877ac */ /* 0x000e220008000a00 */
[----:B------:R-:W-:Y:S02]  /*1850*/  IMAD.U32 R7, RZ, RZ, UR4 ;  /* 0x00000004ff077e24 */ /* 0x000fe4000f8e00ff */
[----:B-1-3--:R-:W-:Y:S02]  /*1860*/  IMAD.U32 R3, RZ, RZ, UR4 ;  /* 0x00000004ff037e24 */ /* 0x00afe4000f8e00ff */
[----:B------:R-:W-:-:S04]  /*1870*/  IMAD.WIDE.U32 R6, R7, UR10, R4 ;  /* 0x0000000a07067c25 */ /* 0x000fc8000f8e0004 */
[----:B------:R-:W-:Y:S01]  /*1880*/  IMAD R3, R3, UR11, R7 ;  /* 0x0000000b03037c24 */ /* 0x000fe2000f8e0207 */
[----:B0-----:R-:W-:-:S04]  /*1890*/  LEA R2, P0, R6, UR8, 0x2 ;  /* 0x0000000806027c11 */ /* 0x001fc8000f8010ff */
[----:B------:R-:W-:Y:S01]  /*18a0*/  LEA.HI.X R3, R6, UR9, R3, 0x2, P0 ;  /* 0x0000000906037c11 */ /* 0x000fe200080f1403 */
[----:B------:R-:W0:Y:S04]  /*18b0*/  LDCU.64 UR8, c[0x0][0x3a8] ;  /* 0x00007500ff0877ac */ /* 0x000e280008000a00 */
[----:B--2---:R1:W2:Y:S01]  /*18c0*/  LDG.E R13, desc[UR12][R2.64] ;  /* 0x0000000c020d7981 */ /* 0x0042a2000c1e1900 */
[----:B------:R-:W-:Y:S02]  /*18d0*/  IMAD.U32 R11, RZ, RZ, UR4 ;  /* 0x00000004ff0b7e24 */ /* 0x000fe4000f8e00ff */
[----:B------:R-:W-:Y:S02]  /*18e0*/  IMAD.MOV.U32 R6, RZ, RZ, R0 ;  /* 0x000000ffff067224 */ /* 0x000fe400078e0000 */
[----:B------:R-:W-:-:S02]  /*18f0*/  IMAD.MOV.U32 R7, RZ, RZ, RZ ;  /* 0x000000ffff077224 */ /* 0x000fc400078e00ff */
[----:B------:R-:W-:Y:S02]  /*1900*/  IMAD.U32 R15, RZ, RZ, UR10 ;  /* 0x0000000aff0f7e24 */ /* 0x000fe4000f8e00ff */
[----:B------:R-:W-:Y:S02]  /*1910*/  IMAD.U32 R9, RZ, RZ, UR4 ;  /* 0x00000004ff097e24 */ /* 0x000fe4000f8e00ff */
[----:B------:R-:W-:Y:S01]  /*1920*/  IMAD.WIDE.U32 R10, R11, UR20, R6 ;  /* 0x000000140b0a7c25 */ /* 0x000fe2000f8e0006 */
[----:B------:R-:W-:-:S03]  /*1930*/  LEA R8, P0, R15, R2, 0x2 ;  /* 0x000000020f087211 */ /* 0x000fc600078010ff */
[----:B------:R-:W-:Y:S01]  /*1940*/  IMAD R7, R9, UR21, R11 ;  /* 0x0000001509077c24 */ /* 0x000fe2000f8e020b */
[----:B0-----:R-:W-:Y:S01]  /*1950*/  LEA R6, P1, R10, UR8, 0x2 ;  /* 0x000000080a067c11 */ /* 0x001fe2000f8210ff */
[----:B-1----:R-:W-:-:S03]  /*1960*/  IMAD.U32 R2, RZ, RZ, UR11 ;  /* 0x0000000bff027e24 */ /* 0x002fc6000f8e00ff */
[----:B------:R-:W-:Y:S02]  /*1970*/  LEA.HI.X R7, R10, UR9, R7, 0x2, P1 ;  /* 0x000000090a077c11 */ /* 0x000fe400088f1407 */
[----:B------:R-:W-:-:S03]  /*1980*/  LEA.HI.X R9, R15, R3, R2, 0x2, P0 ;  /* 0x000000030f097211 */ /* 0x000fc600000f1402 */
[----:B--2---:R0:W-:Y:S04]  /*1990*/  STG.E desc[UR12][R6.64], R13 ;  /* 0x0000000d06007986 */ /* 0x0041e8000c10190c */
        /* <DEDUP_REMOVED lines=8> */
.L_x_34:
[----:B------:R-:W-:-:S04]  /*1a20*/  ULOP3.LUT UR5, UR7, 0x1, URZ, 0xc0, !UPT ;  /* 0x0000000107057892 */ /* 0x000fc8000f8ec0ff */
[----:B------:R-:W-:-:S06]  /*1a30*/  UISETP.NE.U32.AND UP0, UPT, UR5, 0x1, UPT ;  /* 0x000000010500788c */ /* 0x000fcc000bf05070 */
[----:B------:R-:W-:-:S13]  /*1a40*/  PLOP3.LUT P0, PT, PT, PT, UP0, 0x80, 0x8 ;  /* 0x000000000008781c */ /* 0x000fda0003f0f008 */
[----:B------:R-:W-:Y:S05]  /*1a50*/  @P0 EXIT ;  /* 0x000000000000094d */ /* 0x000fea0003800000 */
[----:B------:R-:W4:Y:S01]  /*1a60*/  LDCU.64 UR6, c[0x0][0x388] ;  /* 0x00007100ff0677ac */ /* 0x000f220008000a00 */
[----:B01-3--:R-:W-:Y:S02]  /*1a70*/  IMAD.U32 R3, RZ, RZ, UR4 ;  /* 0x00000004ff037e24 */ /* 0x00bfe4000f8e00ff */
[----:B------:R-:W-:Y:S02]  /*1a80*/  IMAD.U32 R7, RZ, RZ, UR4 ;  /* 0x00000004ff077e24 */ /* 0x000fe4000f8e00ff */
[----:B------:R-:W-:-:S04]  /*1a90*/  IMAD.WIDE.U32 R2, R3, UR10, R4 ;  /* 0x0000000a03027c25 */ /* 0x000fc8000f8e0004 */
[----:B------:R-:W-:Y:S01]  /*1aa0*/  IMAD R3, R7, UR11, R3 ;  /* 0x0000000b07037c24 */ /* 0x000fe2000f8e0203 */
[----:B----4-:R-:W-:-:S04]  /*1ab0*/  LEA R4, P0, R2, UR6, 0x2 ;  /* 0x0000000602047c11 */ /* 0x010fc8000f8010ff */
[----:B------:R-:W-:Y:S01]  /*1ac0*/  LEA.HI.X R5, R2, UR7, R3, 0x2, P0 ;  /* 0x0000000702057c11 */ /* 0x000fe200080f1403 */
[----:B------:R-:W0:Y:S05]  /*1ad0*/  LDCU.64 UR6, c[0x0][0x3a8] ;  /* 0x00007500ff0677ac */ /* 0x000e2a0008000a00 */
[----:B------:R-:W3:Y:S01]  /*1ae0*/  LDG.E R5, desc[UR12][R4.64] ;  /* 0x0000000c04057981 */ /* 0x000ee2000c1e1900 */
[----:B------:R-:W-:Y:S02]  /*1af0*/  IMAD.MOV.U32 R2, RZ, RZ, R0 ;  /* 0x000000ffff027224 */ /* 0x000fe400078e0000 */
[----:B------:R-:W-:Y:S02]  /*1b00*/  IMAD.MOV.U32 R3, RZ, RZ, RZ ;  /* 0x000000ffff037224 */ /* 0x000fe400078e00ff */
[----:B--2---:R-:W-:-:S02]  /*1b10*/  IMAD.U32 R9, RZ, RZ, UR4 ;  /* 0x00000004ff097e24 */ /* 0x004fc4000f8e00ff */
[----:B------:R-:W-:-:S04]  /*1b20*/  IMAD.WIDE.U32 R2, R7, UR20, R2 ;  /* 0x0000001407027c25 */ /* 0x000fc8000f8e0002 */
[----:B------:R-:W-:Y:S01]  /*1b30*/  IMAD R3, R9, UR21, R3 ;  /* 0x0000001509037c24 */ /* 0x000fe2000f8e0203 */
[----:B0-----:R-:W-:-:S04]  /*1b40*/  LEA R6, P0, R2, UR6, 0x2 ;  /* 0x0000000602067c11 */ /* 0x001fc8000f8010ff */
[----:B------:R-:W-:-:S05]  /*1b50*/  LEA.HI.X R7, R2, UR7, R3, 0x2, P0 ;  /* 0x0000000702077c11 */ /* 0x000fca00080f1403 */
[----:B---3--:R-:W-:Y:S01]  /*1b60*/  STG.E desc[UR12][R6.64], R5 ;  /* 0x0000000506007986 */ /* 0x008fe2000c10190c */
[----:B------:R-:W-:Y:S05]  /*1b70*/  EXIT ;  /* 0x000000000000794d */ /* 0x000fea0003800000 */
.L_x_35:
        /* <DEDUP_REMOVED lines=16> */
.L_x_50:


//--------------------- .text._Z18compute_bad_mask_CPKfPimi --------------------------
	.section	.text._Z18compute_bad_mask_CPKfPimi,"ax",@progbits
	.align	128
        .global         _Z18compute_bad_mask_CPKfPimi
        .type           _Z18compute_bad_mask_CPKfPimi,@function
        .size           _Z18compute_bad_mask_CPKfPimi,(.L_x_51 - _Z18compute_bad_mask_CPKfPimi)
        .other          _Z18compute_bad_mask_CPKfPimi,@"STO_CUDA_ENTRY STV_DEFAULT"
_Z18compute_bad_mask_CPKfPimi:
.text._Z18compute_bad_mask_CPKfPimi:
[----:B------:R-:W-:Y:S01]  /*0000*/  LDC R1, c[0x0][0x37c] ;  /* 0x0000df00ff017b82 */ /* 0x000fe20000000800 */
[----:B------:R-:W0:Y:S07]  /*0010*/  S2R R3, SR_TID.X ;  /* 0x0000000000037919 */ /* 0x000e2e0000002100 */
[----:B------:R-:W0:Y:S01]  /*0020*/  S2UR UR4, SR_CTAID.X ;  /* 0x00000000000479c3 */ /* 0x000e220000002500 */
[----:B------:R-:W1:Y:S07]  /*0030*/  LDCU.64 UR6, c[0x0][0x390] ;  /* 0x00007200ff0677ac */ /* 0x000e6e0008000a00 */
[----:B------:R-:W0:Y:S02]  /*0040*/  LDC R0, c[0x0][0x360] ;  /* 0x0000d800ff007b82 */ /* 0x000e240000000800 */
[----:B0-----:R-:W-:-:S05]  /*0050*/  IMAD R0, R0, UR4, R3 ;  /* 0x0000000400007c24 */ /* 0x001fca000f8e0203 */
[----:B-1----:R-:W-:-:S04]  /*0060*/  ISETP.GE.U32.AND P0, PT, R0, UR6, PT ;  /* 0x0000000600007c0c */ /* 0x002fc8000bf06070 */
[----:B------:R-:W-:-:S13]  /*0070*/  ISETP.GE.U32.AND.EX P0, PT, RZ, UR7, PT, P0 ;  /* 0x00000007ff007c0c */ /* 0x000fda000bf06100 */
[----:B------:R-:W-:Y:S05]  /*0080*/  @P0 EXIT ;  /* 0x000000000000094d */ /* 0x000fea0003800000 */
[----:B------:R-:W0:Y:S01]  /*0090*/  LDCU UR6, c[0x0][0x398] ;  /* 0x00007300ff0677ac */ /* 0x000e220008000800 */
[----:B------:R-:W-:Y:S01]  /*00a0*/  BSSY.RECONVERGENT B0, `(.L_x_36) ;  /* 0x000001e000007945 */ /* 0x000fe20003800200 */
[----:B------:R-:W-:Y:S01]  /*00b0*/  PLOP3.LUT P0, PT, PT, PT, PT, 0x80, 0x8 ;  /* 0x000000000008781c */ /* 0x000fe20003f0f070 */
[----:B------:R-:W1:Y:S01]  /*00c0*/  LDCU.64 UR4, c[0x0][0x358] ;  /* 0x00006b00ff0477ac */ /* 0x000e620008000a00 */
[----:B0-----:R-:W-:-:S05]  /*00d0*/  IMAD.U32 R2, RZ, RZ, UR6 ;  /* 0x00000006ff027e24 */ /* 0x001fca000f8e00ff */
[----:B------:R-:W-:-:S13]  /*00e0*/  ISETP.GE.AND P1, PT, R2, 0x1, PT ;  /* 0x000000010200780c */ /* 0x000fda0003f26270 */
[----:B-1----:R-:W-:Y:S05]  /*00f0*/  @!P1 BRA `(.L_x_37) ;  /* 0x0000000000589947 */ /* 0x002fea0003800000 */
[----:B------:R-:W-:Y:S01]  /*0100*/  IMAD.MOV.U32 R6, RZ, RZ, 0x1 ;  /* 0x00000001ff067424 */ /* 0x000fe200078e00ff */
[----:B------:R-:W0:Y:S01]  /*0110*/  LDCU UR12, c[0x0][0x398] ;  /* 0x00007300ff0c77ac */ /* 0x000e220008000800 */
[----:B------:R-:W-:Y:S01]  /*0120*/  IMAD.MOV.U32 R7, RZ, RZ, RZ ;  /* 0x000000ffff077224 */ /* 0x000fe200078e00ff */
[----:B------:R-:W1:Y:S01]  /*0130*/  LDCU.64 UR10, c[0x0][0x390] ;  /* 0x00007200ff0a77ac */ /* 0x000e620008000a00 */
[----:B------:R-:W2:Y:S05]  /*0140*/  LDCU.64 UR6, c[0x0][0x380] ;  /* 0x00007000ff0677ac */ /* 0x000eaa0008000a00 */
.L_x_39:
[----:B------:R-:W-:Y:S02]  /*0150*/  IMAD.MOV.U32 R2, RZ, RZ, R0 ;  /* 0x000000ffff027224 */ /* 0x000fe400078e0000 */
[----:B------:R-:W-:Y:S02]  /*0160*/  IMAD.MOV.U32 R3, RZ, RZ, RZ ;  /* 0x000000ffff037224 */ /* 0x000fe400078e00ff */
[----:B-1----:R-:W-:-:S04]  /*0170*/  IMAD.WIDE.U32 R2, R7, UR10, R2 ;  /* 0x0000000a07027c25 */ /* 0x002fc8000f8e0002 */
[----:B------:R-:W-:Y:S01]  /*0180*/  IMAD R3, R7, UR11, R3 ;  /* 0x0000000b07037c24 */ /* 0x000fe2000f8e0203 */
[----:B--2---:R-:W-:-:S04]  /*0190*/  LEA R4, P0, R2, UR6, 0x2 ;  /* 0x0000000602047c11 */ /* 0x004fc8000f8010ff */
[----:B------:R-:W-:-:S05]  /*01a0*/  LEA.HI.X R5, R2, UR7, R3, 0x2, P0 ;  /* 0x0000000702057c11 */ /* 0x000fca00080f1403 */
[----:B------:R-:W2:Y:S01]  /*01b0*/  LDG.E R4, desc[UR4][R4.64] ;  /* 0x0000000404047981 */ /* 0x000ea2000c1e1900 */
[----:B------:R-:W-:Y:S01]  /*01c0*/  IMAD.MOV.U32 R9, RZ, RZ, 0x1 ;  /* 0x00000001ff097424 */ /* 0x000fe200078e00ff */
[----:B--2---:R-:W-:-:S13]  /*01d0*/  FSETP.NE.AND P0, PT, |R4|, +INF , PT ;  /* 0x7f8000000400780b */ /* 0x004fda0003f05200 */
[----:B------:R-:W-:Y:S05]  /*01e0*/  @!P0 BRA `(.L_x_38) ;  /* 0x0000000000248947 */ /* 0x000fea0003800000 */
[----:B------:R-:W-:Y:S01]  /*01f0*/  VIADD R7, R7, 0x1 ;  /* 0x0000000107077836 */ /* 0x000fe20000000000 */
[----:B------:R-:W-:Y:S01]  /*0200*/  FSETP.NEU.AND P0, PT, R4, RZ, PT ;  /* 0x000000ff0400720b */ /* 0x000fe20003f0d000 */
[----:B0-----:R-:W-:-:S03]  /*0210*/  IMAD.U32 R2, RZ, RZ, UR12 ;  /* 0x0000000cff027e24 */ /* 0x001fc6000f8e00ff */
[----:B------:R-:W-:Y:S02]  /*0220*/  SEL R6, R6, RZ, !P0 ;  /* 0x000000ff06067207 */ /* 0x000fe40004000000 */
[----:B------:R-:W-:-:S13]  /*0230*/  ISETP.NE.AND P1, PT, R7, R2, PT ;  /* 0x000000020700720c */ /* 0x000fda0003f25270 */
[----:B------:R-:W-:Y:S05]  /*0240*/  @P1 BRA `(.L_x_39) ;  /* 0xfffffffc00c01947 */ /* 0x000fea000383ffff */
[----:B------:R-:W-:-:S13]  /*0250*/  LOP3.LUT P0, RZ, R6, 0xff, RZ, 0xc0, !PT ;  /* 0x000000ff06ff7812 */ /* 0x000fda000780c0ff */
.L_x_37:
[----:B------:R-:W-:-:S04]  /*0260*/  ISETP.GT.AND P0, PT, R2, 0x1, P0 ;  /* 0x000000010200780c */ /* 0x000fc80000704270 */
[----:B------:R-:W-:-:S09]  /*0270*/  SEL R9, RZ, 0x1, !P0 ;  /* 0x00000001ff097807 */ /* 0x000fd20004000000 */
.L_x_38:
[----:B0-----:R-:W-:Y:S05]  /*0280*/  BSYNC.RECONVERGENT B0 ;  /* 0x0000000000007941 */ /* 0x001fea0003800200 */
.L_x_36:
[----:B------:R-:W0:Y:S02]  /*0290*/  LDCU.64 UR8, c[0x0][0x388] ;  /* 0x00007100ff0877ac */ /* 0x000e240008000a00 */
[----:B0-----:R-:W-:-:S04]  /*02a0*/  LEA R2, P0, R0, UR8, 0x2 ;  /* 0x0000000800027c11 */ /* 0x001fc8000f8010ff */
[----:B------:R-:W-:-:S05]  /*02b0*/  LEA.HI.X R3, R0, UR9, RZ, 0x2, P0 ;  /* 0x0000000900037c11 */ /* 0x000fca00080f14ff */
[----:B------:R-:W-:Y:S01]  /*02c0*/  STG.E desc[UR4][R2.64], R9 ;  /* 0x0000000902007986 */ /* 0x000fe2000c101904 */
[----:B------:R-:W-:Y:S05]  /*02d0*/  EXIT ;  /* 0x000000000000794d */ /* 0x000fea0003800000 */
.L_x_40:
        /* <DEDUP_REMOVED lines=10> */
.L_x_51:


//--------------------- .text._Z19compute_bad_mask_ABPKfS0_Pimii --------------------------
	.section	.text._Z19compute_bad_mask_ABPKfS0_Pimii,"ax",@progbits
	.align	128
        .global         _Z19compute_bad_mask_ABPKfS0_Pimii
        .type           _Z19compute_bad_mask_ABPKfS0_Pimii,@function
        .size           _Z19compute_bad_mask_ABPKfS0_Pimii,(.L_x_52 - _Z19compute_bad_mask_ABPKfS0_Pimii)
        .other          _Z19compute_bad_mask_ABPKfS0_Pimii,@"STO_CUDA_ENTRY STV_DEFAULT"
_Z19compute_bad_mask_ABPKfS0_Pimii:
.text._Z19compute_bad_mask_ABPKfS0_Pimii:
        /* <DEDUP_REMOVED lines=13> */
[----:B------:R-:W2:Y:S01]  /*00d0*/  LDCU UR17, c[0x0][0x3a4] ;  /* 0x00007480ff1177ac */ /* 0x000ea20008000800 */
[----:B------:R-:W3:Y:S01]  /*00e0*/  LDCU.64 UR14, c[0x0][0x398] ;  /* 0x00007300ff0e77ac */ /* 0x000ee20008000a00 */
[----:B------:R-:W4:Y:S01]  /*00f0*/  LDCU.64 UR8, c[0x0][0x388] ;  /* 0x00007100ff0877ac */ /* 0x000f220008000a00 */
[----:B0-----:R-:W-:-:S05]  /*0100*/  IMAD.U32 R2, RZ, RZ, UR6 ;  /* 0x00000006ff027e24 */ /* 0x001fca000f8e00ff */
[----:B------:R-:W-:-:S13]  /*0110*/  ISETP.GE.AND P1, PT, R2, 0x1, PT ;  /* 0x000000010200780c */ /* 0x000fda0003f26270 */
[----:B-1234-:R-:W-:Y:S05]  /*0120*/  @!P1 BRA `(.L_x_42) ;  /* 0x0000000000689947 */ /* 0x01efea0003800000 */
[----:B------:R-:W-:Y:S01]  /*0130*/  BSSY.RELIABLE B1, `(.L_x_43) ;  /* 0x0000017000017945 */ /* 0x000fe20003800100 */
[----:B------:R-:W-:Y:S01]  /*0140*/  IMAD.MOV.U32 R6, RZ, RZ, 0x1 ;  /* 0x00000001ff067424 */ /* 0x000fe200078e00ff */
[----:B------:R-:W0:Y:S01]  /*0150*/  LDCU UR16, c[0x0][0x3a0] ;  /* 0x00007400ff1077ac */ /* 0x000e220008000800 */
[----:B------:R-:W-:Y:S01]  /*0160*/  IMAD.MOV.U32 R7, RZ, RZ, RZ ;  /* 0x000000ffff077224 */ /* 0x000fe200078e00ff */
[----:B------:R-:W1:Y:S01]  /*0170*/  LDCU.64 UR12, c[0x0][0x398] ;  /* 0x00007300ff0c77ac */ /* 0x000e620008000a00 */
[----:B------:R-:W2:Y:S05]  /*0180*/  LDCU.64 UR6, c[0x0][0x380] ;  /* 0x00007000ff0677ac */ /* 0x000eaa0008000a00 */
.L_x_45:
        /* <DEDUP_REMOVED lines=9> */
[----:B------:R-:W-:Y:S05]  /*0220*/  @!P0 BREAK.RELIABLE B1 ;  /* 0x0000000000018942 */ /* 0x000fea0003800100 */
[----:B------:R-:W-:Y:S05]  /*0230*/  @!P0 BRA `(.L_x_44) ;  /* 0x0000000000948947 */ /* 0x000fea0003800000 */
[----:B------:R-:W-:Y:S01]  /*0240*/  VIADD R7, R7, 0x1 ;  /* 0x0000000107077836 */ /* 0x000fe20000000000 */
[----:B------:R-:W-:Y:S01]  /*0250*/  FSETP.NEU.AND P0, PT, R4, RZ, PT ;  /* 0x000000ff0400720b */ /* 0x000fe20003f0d000 */
[----:B0-----:R-:W-:-:S03]  /*0260*/  IMAD.U32 R2, RZ, RZ, UR16 ;  /* 0x00000010ff027e24 */ /* 0x001fc6000f8e00ff */
[----:B------:R-:W-:Y:S02]  /*0270*/  SEL R6, R6, RZ, !P0 ;  /* 0x000000ff06067207 */ /* 0x000fe40004000000 */
[----:B------:R-:W-:-:S13]  /*0280*/  ISETP.NE.AND P1, PT, R7, R2, PT ;  /* 0x000000020700720c */ /* 0x000fda0003f25270 */
[----:B------:R-:W-:Y:S05]  /*0290*/  @P1 BRA `(.L_x_45) ;  /* 0xfffffffc00bc1947 */ /* 0x000fea000383ffff */
[----:B------:R-:W-:Y:S05]  /*02a0*/  BSYNC.RELIABLE B1 ;  /* 0x0000000000017941 */ /* 0x000fea0003800100 */
.L_x_43:
[----:B------:R-:W-:-:S04]  /*02b0*/  LOP3.LUT P0, RZ, R6, 0xff, RZ, 0xc0, !PT ;  /* 0x000000ff06ff7812 */ /* 0x000fc8000780c0ff */
[----:B------:R-:W-:-:S13]  /*02c0*/  PLOP3.LUT P0, PT, P0, PT, PT, 0x8, 0x80 ;  /* 0x000000000080781c */ /* 0x000fda000070e170 */
.L_x_42:
[----:B------:R-:W-:Y:S01]  /*02d0*/  ISETP.GT.AND P1, PT, R2, 0x1, PT ;  /* 0x000000010200780c */ /* 0x000fe20003f24270 */
[----:B------:R-:W-:-:S12]  /*02e0*/  IMAD.MOV.U32 R9, RZ, RZ, 0x1 ;  /* 0x00000001ff097424 */ /* 0x000fd800078e00ff */
[----:B------:R-:W-:Y:S05]  /*02f0*/  @!P0 BRA P1, `(.L_x_44) ;  /* 0x0000000000648947 */ /* 0x000fea0000800000 */
[----:B------:R-:W0:Y:S01]  /*0300*/  LDCU UR10, c[0x0][0x3a4] ;  /* 0x00007480ff0a77ac */ /* 0x000e220008000800 */
[----:B------:R-:W-:Y:S01]  /*0310*/  PLOP3.LUT P0, PT, PT, PT, PT, 0x80, 0x8 ;  /* 0x000000000008781c */ /* 0x000fe20003f0f070 */
[----:B0-----:R-:W-:-:S05]  /*0320*/  IMAD.U32 R2, RZ, RZ, UR10 ;  /* 0x0000000aff027e24 */ /* 0x001fca000f8e00ff */
[----:B------:R-:W-:-:S13]  /*0330*/  ISETP.GE.AND P1, PT, R2, 0x1, PT ;  /* 0x000000010200780c */ /* 0x000fda0003f26270 */
[----:B------:R-:W-:Y:S05]  /*0340*/  @!P1 BRA `(.L_x_46) ;  /* 0x0000000000489947 */ /* 0x000fea0003800000 */
[----:B------:R-:W-:Y:S02]  /*0350*/  IMAD.MOV.U32 R6, RZ, RZ, 0x1 ;  /* 0x00000001ff067424 */ /* 0x000fe400078e00ff */
[----:B------:R-:W-:-:S07]  /*0360*/  IMAD.MOV.U32 R7, RZ, RZ, RZ ;  /* 0x000000ffff077224 */ /* 0x000fce00078e00ff */
.L_x_47:
[----:B------:R-:W-:Y:S02]  /*0370*/  IMAD.MOV.U32 R2, RZ, RZ, R0 ;  /* 0x000000ffff027224 */ /* 0x000fe400078e0000 */
[----:B------:R-:W-:Y:S02]  /*0380*/  IMAD.MOV.U32 R3, RZ, RZ, RZ ;  /* 0x000000ffff037224 */ /* 0x000fe400078e00ff */
[----:B------:R-:W-:-:S04]  /*0390*/  IMAD.WIDE.U32 R2, R7, UR14, R2 ;  /* 0x0000000e07027c25 */ /* 0x000fc8000f8e0002 */
[----:B------:R-:W-:Y:S01]  /*03a0*/  IMAD R3, R7, UR15, R3 ;  /* 0x0000000f07037c24 */ /* 0x000fe2000f8e0203 */
[----:B------:R-:W-:-:S04]  /*03b0*/  LEA R4, P0, R2, UR8, 0x2 ;  /* 0x0000000802047c11 */ /* 0x000fc8000f8010ff */
[----:B------:R-:W-:-:S05]  /*03c0*/  LEA.HI.X R5, R2, UR9, R3, 0x2, P0 ;  /* 0x0000000902057c11 */ /* 0x000fca00080f1403 */
[----:B------:R-:W2:Y:S02]  /*03d0*/  LDG.E R4, desc[UR4][R4.64] ;  /* 0x0000000404047981 */ /* 0x000ea4000c1e1900 */
[----:B--2---:R-:W-:-:S13]  /*03e0*/  FSETP.NE.AND P0, PT, |R4|, +INF , PT ;  /* 0x7f8000000400780b */ /* 0x004fda0003f05200 */
[----:B------:R-:W-:Y:S05]  /*03f0*/  @!P0 BRA `(.L_x_44) ;  /* 0x0000000000248947 */ /* 0x000fea0003800000 */
[----:B------:R-:W-:Y:S01]  /*0400*/  VIADD R7, R7, 0x1 ;  /* 0x0000000107077836 */ /* 0x000fe20000000000 */
[----:B------:R-:W-:Y:S01]  /*0410*/  FSETP.NEU.AND P0, PT, R4, RZ, PT ;  /* 0x000000ff0400720b */ /* 0x000fe20003f0d000 */
[----:B------:R-:W-:-:S03]  /*0420*/  IMAD.U32 R2, RZ, RZ, UR17 ;  /* 0x00000011ff027e24 */ /* 0x000fc6000f8e00ff */
[----:B------:R-:W-:Y:S02]  /*0430*/  SEL R6, R6, RZ, !P0 ;  /* 0x000000ff06067207 */ /* 0x000fe40004000000 */
[----:B------:R-:W-:-:S13]  /*0440*/  ISETP.NE.AND P1, PT, R7, R2, PT ;  /* 0x000000020700720c */ /* 0x000fda0003f25270 */
[----:B------:R-:W-:Y:S05]  /*0450*/  @P1 BRA `(.L_x_47) ;  /* 0xfffffffc00c41947 */ /* 0x000fea000383ffff */
[----:B------:R-:W-:-:S13]  /*0460*/  LOP3.LUT P0, RZ, R6, 0xff, RZ, 0xc0, !PT ;  /* 0x000000ff06ff7812 */ /* 0x000fda000780c0ff */
.L_x_46:
[----:B------:R-:W-:-:S04]  /*0470*/  ISETP.GT.AND P0, PT, R2, 0x1, P0 ;  /* 0x000000010200780c */ /* 0x000fc80000704270 */
[----:B------:R-:W-:-:S09]  /*0480*/  SEL R9, RZ, 0x1, !P0 ;  /* 0x00000001ff097807 */ /* 0x000fd20004000000 */
.L_x_44:
[----:B0-----:R-:W-:Y:S05]  /*0490*/  BSYNC.RECONVERGENT B0 ;  /* 0x0000000000007941 */ /* 0x001fea0003800200 */
.L_x_41:
[----:B------:R-:W-:Y:S05]  /*04a0*/  WARPSYNC.ALL ;  /* 0x0000000000007948 */ /* 0x000fea0003800000 */
[----:B------:R-:W0:Y:S02]  /*04b0*/  LDCU.64 UR10, c[0x0][0x390] ;  /* 0x00007200ff0a77ac */ /* 0x000e240008000a00 */
[----:B0-----:R-:W-:-:S04]  /*04c0*/  LEA R2, P0, R0, UR10, 0x2 ;  /* 0x0000000a00027c11 */ /* 0x001fc8000f8010ff */
[----:B------:R-:W-:-:S05]  /*04d0*/  LEA.HI.X R3, R0, UR11, RZ, 0x2, P0 ;  /* 0x0000000b00037c11 */ /* 0x000fca00080f14ff */
[----:B------:R-:W-:Y:S01]  /*04e0*/  STG.E desc[UR4][R2.64], R9 ;  /* 0x0000000902007986 */ /* 0x000fe2000c101904 */
[----:B------:R-:W-:Y:S05]  /*04f0*/  EXIT ;  /* 0x000000000000794d */ /* 0x000fea0003800000 */
.L_x_48:
        /* <DEDUP_REMOVED lines=16> */
.L_x_52:


//--------------------- .nv.shared.reserved.0     --------------------------
	.section	.nv.shared.reserved.0,"aw",@nobits
	.weak		__nv_reservedSMEM_offset_0_alias
	.size		__nv_reservedSMEM_offset_0_alias, 0, 64
	.other		__nv_reservedSMEM_offset_0_alias,@"STO_CUDA_RESERVED_SHARED STV_DEFAULT"
__nv_reservedSMEM_offset_0_alias:
	.zero		0
	.zero		64


//--------------------- .nv.constant0._Z19infer_kernel_sharedPKfS0_S0_PKiS2_Pfmmiimm --------------------------
	.section	.nv.constant0._Z19infer_kernel_sharedPKfS0_S0_PKiS2_Pfmmiimm,"a",@progbits
	.sectionflags	@""
	.align	4
.nv.constant0._Z19infer_kernel_sharedPKfS0_S0_PKiS2_Pfmmiimm:
	.zero		984


//--------------------- .nv.constant0._Z12infer_kernelPKfS0_S0_PKiS2_Pfmmiimm --------------------------
	.section	.nv.constant0._Z12infer_kernelPKfS0_S0_PKiS2_Pfmmiimm,"a",@progbits
	.sectionflags	@""
	.align	4
.nv.constant0._Z12infer_kernelPKfS0_S0_PKiS2_Pfmmiimm:
	.zero		984


//--------------------- .nv.constant0._Z18compute_bad_mask_CPKfPimi --------------------------
	.section	.nv.constant0._Z18compute_bad_mask_CPKfPimi,"a",@progbits
	.sectionflags	@""
	.align	4
.nv.constant0._Z18compute_bad_mask_CPKfPimi:
	.zero		924


//--------------------- .nv.constant0._Z19compute_bad_mask_ABPKfS0_Pimii --------------------------
	.section	.nv.constant0._Z19compute_bad_mask_ABPKfS0_Pimii,"a",@progbits
	.sectionflags	@""
	.align	4
.nv.constant0._Z19compute_bad_mask_ABPKfS0_Pimii:
	.zero		936


//--------------------- SYMBOLS --------------------------

	.type		.nv.reservedSmem.offset0,@object
	.size		.nv.reservedSmem.offset0,0x4
